	.target	sm_90a

	.elftype	@"ET_EXEC"


//--------------------- .note.nv.tkinfo           --------------------------
	.section	.note.nv.tkinfo,"",@"SHT_NOTE"
	.sectionflags	@"SHF_NOTE_NV_TKINFO"
	.tkinfo
        /*0018*/ 	.word	0x00000002
        /*0030*/ 	.string	""
        /*0030*/ 	.string	"ptxas"
        /*0030*/ 	.string	"Cuda compilation tools, release 13.0, V13.0.88"
        /*0030*/ 	.string	"Build cuda_13.0.r13.0/compiler.36424714_0"
        /*0030*/ 	.string	"-arch sm_90a -m 64 "



//--------------------- .note.nv.cuinfo           --------------------------
	.section	.note.nv.cuinfo,"",@"SHT_NOTE"
	.sectionflags	@"SHF_NOTE_NV_CUINFO"
        /*0018*/ 	.short	0x0002
        /*001a*/ 	.short	0x005a
        /*001c*/ 	.short	0x0082
	.zero		2


//--------------------- .nv.info                  --------------------------
	.section	.nv.info,"",@"SHT_CUDA_INFO"
	.align	4


	//----- nvinfo : EIATTR_REGCOUNT
	.align		4
        /*0000*/ 	.byte	0x04, 0x2f
        /*0002*/ 	.short	(.L_15 - .L_14)
	.align		4
.L_14:
        /*0004*/ 	.word	index@(_ZN7cutlass13device_kernelINS_4gemm6kernel13GemmUniversalIN4cute5tupleIJiiiiEEENS1_10collective13CollectiveMmaINS1_34MainloopSm90TmaGmmaWarpSpecializedILi5ENS5_IJNS4_1CILi1EEESB_SB_EEENS1_35KernelTmaWarpSpecializedCooperativeEEENS5_IJNSA_ILi128EEESF_NSA_ILi32EEEEEENS_10bfloat16_tENS5_IJlSB_lEEESI_SJ_NS4_8TiledMMAINS4_8MMA_AtomIJNS4_4SM904GMMA28MMA_64x128x16_F32BF16BF16_SSILNSN_5MajorE0ELSP_0ELNSN_7ScaleInE1ELSQ_1EEEEEENS4_6LayoutINS5_IJNSA_ILi2EEESB_SB_EEENS5_IJSB_NSA_ILi0EEESW_EEEEENS5_IJNS4_10UnderscoreESZ_SZ_EEEEENS4_13SM90_TMA_LOADENS4_14ComposedLayoutINS4_7SwizzleILi2ELi4ELi3EEENS4_18smem_ptr_flag_bitsILi16EEENST_INS5_IJNSA_ILi8EEESG_EEENS5_IJSG_SB_EEEEEEEvNS4_8identityES12_S1C_vS1D_EENS_8epilogue10collective6detail29Sm90TmaWarpSpecializedAdapterINS1G_15DefaultEpilogueISI_SJ_SJ_NS1F_6thread17LinearCombinationISI_Li1EffLNS1K_9ScaleType4KindE0ELNS_15FloatRoundStyleE2ESI_EENS1_15EpilogueDefaultEEEEEvvEEEEvNT_6ParamsE)
        /*0008*/ 	.word	0x000000a8


	//----- nvinfo : EIATTR_FRAME_SIZE
	.align		4
.L_15:
        /*000c*/ 	.byte	0x04, 0x11
        /*000e*/ 	.short	(.L_17 - .L_16)
	.align		4
.L_16:
        /*0010*/ 	.word	index@(_ZN7cutlass13device_kernelINS_4gemm6kernel13GemmUniversalIN4cute5tupleIJiiiiEEENS1_10collective13CollectiveMmaINS1_34MainloopSm90TmaGmmaWarpSpecializedILi5ENS5_IJNS4_1CILi1EEESB_SB_EEENS1_35KernelTmaWarpSpecializedCooperativeEEENS5_IJNSA_ILi128EEESF_NSA_ILi32EEEEEENS_10bfloat16_tENS5_IJlSB_lEEESI_SJ_NS4_8TiledMMAINS4_8MMA_AtomIJNS4_4SM904GMMA28MMA_64x128x16_F32BF16BF16_SSILNSN_5MajorE0ELSP_0ELNSN_7ScaleInE1ELSQ_1EEEEEENS4_6LayoutINS5_IJNSA_ILi2EEESB_SB_EEENS5_IJSB_NSA_ILi0EEESW_EEEEENS5_IJNS4_10UnderscoreESZ_SZ_EEEEENS4_13SM90_TMA_LOADENS4_14ComposedLayoutINS4_7SwizzleILi2ELi4ELi3EEENS4_18smem_ptr_flag_bitsILi16EEENST_INS5_IJNSA_ILi8EEESG_EEENS5_IJSG_SB_EEEEEEEvNS4_8identityES12_S1C_vS1D_EENS_8epilogue10collective6detail29Sm90TmaWarpSpecializedAdapterINS1G_15DefaultEpilogueISI_SJ_SJ_NS1F_6thread17LinearCombinationISI_Li1EffLNS1K_9ScaleType4KindE0ELNS_15FloatRoundStyleE2ESI_EENS1_15EpilogueDefaultEEEEEvvEEEEvNT_6ParamsE)
        /*0014*/ 	.word	0x00000000


	//----- nvinfo : EIATTR_MIN_STACK_SIZE
	.align		4
.L_17:
        /*0018*/ 	.byte	0x04, 0x12
        /*001a*/ 	.short	(.L_19 - .L_18)
	.align		4
.L_18:
        /*001c*/ 	.word	index@(_ZN7cutlass13device_kernelINS_4gemm6kernel13GemmUniversalIN4cute5tupleIJiiiiEEENS1_10collective13CollectiveMmaINS1_34MainloopSm90TmaGmmaWarpSpecializedILi5ENS5_IJNS4_1CILi1EEESB_SB_EEENS1_35KernelTmaWarpSpecializedCooperativeEEENS5_IJNSA_ILi128EEESF_NSA_ILi32EEEEEENS_10bfloat16_tENS5_IJlSB_lEEESI_SJ_NS4_8TiledMMAINS4_8MMA_AtomIJNS4_4SM904GMMA28MMA_64x128x16_F32BF16BF16_SSILNSN_5MajorE0ELSP_0ELNSN_7ScaleInE1ELSQ_1EEEEEENS4_6LayoutINS5_IJNSA_ILi2EEESB_SB_EEENS5_IJSB_NSA_ILi0EEESW_EEEEENS5_IJNS4_10UnderscoreESZ_SZ_EEEEENS4_13SM90_TMA_LOADENS4_14ComposedLayoutINS4_7SwizzleILi2ELi4ELi3EEENS4_18smem_ptr_flag_bitsILi16EEENST_INS5_IJNSA_ILi8EEESG_EEENS5_IJSG_SB_EEEEEEEvNS4_8identityES12_S1C_vS1D_EENS_8epilogue10collective6detail29Sm90TmaWarpSpecializedAdapterINS1G_15DefaultEpilogueISI_SJ_SJ_NS1F_6thread17LinearCombinationISI_Li1EffLNS1K_9ScaleType4KindE0ELNS_15FloatRoundStyleE2ESI_EENS1_15EpilogueDefaultEEEEEvvEEEEvNT_6ParamsE)
        /*0020*/ 	.word	0x00000000
.L_19:


//--------------------- .nv.compat                --------------------------
	.section	.nv.compat,"",@"SHT_CUDA_COMPAT_INFO"
	.align	4
        /*0000*/ 	.byte	0x02, 0x09, 0x01, 0x00, 0x02, 0x02, 0x04, 0x00, 0x02, 0x05, 0x05, 0x00, 0x03, 0x07, 0x01, 0x01
        /*0010*/ 	.byte	0x02, 0x03, 0x01, 0x00, 0x02, 0x06, 0x01, 0x00, 0x04, 0x0b, 0x08, 0x00, 0x00, 0x00, 0x00, 0x00
        /*0020*/ 	.byte	0x00, 0x00, 0x00, 0x00


//--------------------- .nv.info._ZN7cutlass13device_kernelINS_4gemm6kernel13GemmUniversalIN4cute5tupleIJiiiiEEENS1_10collective13CollectiveMmaINS1_34MainloopSm90TmaGmmaWarpSpecializedILi5ENS5_IJNS4_1CILi1EEESB_SB_EEENS1_35KernelTmaWarpSpecializedCooperativeEEENS5_IJNSA_ILi128EEESF_NSA_ILi32EEEEEENS_10bfloat16_tENS5_IJlSB_lEEESI_SJ_NS4_8TiledMMAINS4_8MMA_AtomIJNS4_4SM904GMMA28MMA_64x128x16_F32BF16BF16_SSILNSN_5MajorE0ELSP_0ELNSN_7ScaleInE1ELSQ_1EEEEEENS4_6LayoutINS5_IJNSA_ILi2EEESB_SB_EEENS5_IJSB_NSA_ILi0EEESW_EEEEENS5_IJNS4_10UnderscoreESZ_SZ_EEEEENS4_13SM90_TMA_LOADENS4_14ComposedLayoutINS4_7SwizzleILi2ELi4ELi3EEENS4_18smem_ptr_flag_bitsILi16EEENST_INS5_IJNSA_ILi8EEESG_EEENS5_IJSG_SB_EEEEEEEvNS4_8identityES12_S1C_vS1D_EENS_8epilogue10collective6detail29Sm90TmaWarpSpecializedAdapterINS1G_15DefaultEpilogueISI_SJ_SJ_NS1F_6thread17LinearCombinationISI_Li1EffLNS1K_9ScaleType4KindE0ELNS_15FloatRoundStyleE2ESI_EENS1_15EpilogueDefaultEEEEEvvEEEEvNT_6ParamsE --------------------------
	.section	.nv.info._ZN7cutlass13device_kernelINS_4gemm6kernel13GemmUniversalIN4cute5tupleIJiiiiEEENS1_10collective13CollectiveMmaINS1_34MainloopSm90TmaGmmaWarpSpecializedILi5ENS5_IJNS4_1CILi1EEESB_SB_EEENS1_35KernelTmaWarpSpecializedCooperativeEEENS5_IJNSA_ILi128EEESF_NSA_ILi32EEEEEENS_10bfloat16_tENS5_IJlSB_lEEESI_SJ_NS4_8TiledMMAINS4_8MMA_AtomIJNS4_4SM904GMMA28MMA_64x128x16_F32BF16BF16_SSILNSN_5MajorE0ELSP_0ELNSN_7ScaleInE1ELSQ_1EEEEEENS4_6LayoutINS5_IJNSA_ILi2EEESB_SB_EEENS5_IJSB_NSA_ILi0EEESW_EEEEENS5_IJNS4_10UnderscoreESZ_SZ_EEEEENS4_13SM90_TMA_LOADENS4_14ComposedLayoutINS4_7SwizzleILi2ELi4ELi3EEENS4_18smem_ptr_flag_bitsILi16EEENST_INS5_IJNSA_ILi8EEESG_EEENS5_IJSG_SB_EEEEEEEvNS4_8identityES12_S1C_vS1D_EENS_8epilogue10collective6detail29Sm90TmaWarpSpecializedAdapterINS1G_15DefaultEpilogueISI_SJ_SJ_NS1F_6thread17LinearCombinationISI_Li1EffLNS1K_9ScaleType4KindE0ELNS_15FloatRoundStyleE2ESI_EENS1_15EpilogueDefaultEEEEEvvEEEEvNT_6ParamsE,"",@"SHT_CUDA_INFO"
	.sectionflags	@""
	.align	4


	//----- nvinfo : EIATTR_CUDA_API_VERSION
	.align		4
        /*0000*/ 	.byte	0x04, 0x37
        /*0002*/ 	.short	(.L_21 - .L_20)
.L_20:
        /*0004*/ 	.word	0x00000082


	//----- nvinfo : EIATTR_KPARAM_INFO
	.align		4
.L_21:
        /*0008*/ 	.byte	0x04, 0x17
        /*000a*/ 	.short	(.L_23 - .L_22)
.L_22:
        /*000c*/ 	.word	0x00000000
        /*0010*/ 	.short	0x0000
        /*0012*/ 	.short	0x0070
        /*0014*/ 	.byte	0x00, 0xf0, 0x01, 0x10


	//----- nvinfo : EIATTR_SPARSE_MMA_MASK
	.align		4
.L_23:
        /*0018*/ 	.byte	0x03, 0x50
        /*001a*/ 	.short	0x0000


	//----- nvinfo : EIATTR_MAXREG_COUNT
	.align		4
        /*001c*/ 	.byte	0x03, 0x1b
        /*001e*/ 	.short	0x00a8


	//----- nvinfo : EIATTR_NUM_BARRIERS
	.align		4
        /*0020*/ 	.byte	0x02, 0x4c
        /*0022*/ 	.byte	0x01
	.zero		1


	//----- nvinfo : EIATTR_EXTERNS
	.align		4
        /*0024*/ 	.byte	0x04, 0x0f
        /*0026*/ 	.short	(.L_25 - .L_24)


	//   ....[0]....
	.align		4
.L_24:
        /*0028*/ 	.word	index@(__assertfail)


	//----- nvinfo : EIATTR_MERCURY_ISA_VERSION
	.align		4
.L_25:
        /*002c*/ 	.byte	0x03, 0x5f
        /*002e*/ 	.short	0x0101


	//----- nvinfo : EIATTR_INT_WARP_WIDE_INSTR_OFFSETS
	.align		4
        /*0030*/ 	.byte	0x04, 0x31
        /*0032*/ 	.short	(.L_27 - .L_26)


	//   ....[0]....
.L_26:
        /*0034*/ 	.word	0x000003d0


	//   ....[1]....
        /*0038*/ 	.word	0x00000400


	//   ....[2]....
        /*003c*/ 	.word	0x000004e0


	//----- nvinfo : EIATTR_COOP_GROUP_MASK_REGIDS
	.align		4
.L_27:
        /*0040*/ 	.byte	0x04, 0x29
        /*0042*/ 	.short	(.L_29 - .L_28)


	//   ....[0]....
.L_28:
        /*0044*/ 	.word	0xffffffff


	//   ....[1]....
        /*0048*/ 	.word	0xffffffff


	//   ....[2]....
        /*004c*/ 	.word	0xffffffff


	//   ....[3]....
        /*0050*/ 	.word	0xffffffff


	//   ....[4]....
        /*0054*/ 	.word	0xffffffff


	//----- nvinfo : EIATTR_COOP_GROUP_INSTR_OFFSETS
	.align		4
.L_29:
        /*0058*/ 	.byte	0x04, 0x28
        /*005a*/ 	.short	(.L_31 - .L_30)


	//   ....[0]....
.L_30:
        /*005c*/ 	.word	0x00000060


	//   ....[1]....
        /*0060*/ 	.word	0x00000070


	//   ....[2]....
        /*0064*/ 	.word	0x00000130


	//   ....[3]....
        /*0068*/ 	.word	0x000002e0


	//   ....[4]....
        /*006c*/ 	.word	0x00000f90


	//----- nvinfo : EIATTR_REG_RECONFIG
	.align		4
.L_31:
        /*0070*/ 	.byte	0x01, 0x54
	.zero		2


	//----- nvinfo : EIATTR_SYSCALL_OFFSETS
	.align		4
        /*0074*/ 	.byte	0x04, 0x46
        /*0076*/ 	.short	(.L_33 - .L_32)


	//   ....[0]....
.L_32:
        /*0078*/ 	.word	0x00001150


	//----- nvinfo : EIATTR_MBARRIER_INSTR_OFFSETS
	.align		4
.L_33:
        /*007c*/ 	.byte	0x04, 0x39
        /*007e*/ 	.short	(.L_35 - .L_34)


	//   ....[0]....
.L_34:
        /*0080*/ 	.word	0x00000230
        /*0084*/ 	.word	0x000000ff
        /*0088*/ 	.word	0x00000000
        /*008c*/ 	.short	0x0100
        /*008e*/ 	.byte	0x08
	.zero		1


	//   ....[1]....
        /*0090*/ 	.word	0x00000240
        /*0094*/ 	.word	0x000000ff
        /*0098*/ 	.word	0x00000028
        /*009c*/ 	.short	0x0100
        /*009e*/ 	.byte	0x08
	.zero		1


	//   ....[2]....
        /*00a0*/ 	.word	0x00000250
        /*00a4*/ 	.word	0x000000ff
        /*00a8*/ 	.word	0x00000008
        /*00ac*/ 	.short	0x0100
        /*00ae*/ 	.byte	0x08
	.zero		1


	//   ....[3]....
        /*00b0*/ 	.word	0x00000260
        /*00b4*/ 	.word	0x000000ff
        /*00b8*/ 	.word	0x00000030
        /*00bc*/ 	.short	0x0100
        /*00be*/ 	.byte	0x08
	.zero		1


	//   ....[4]....
        /*00c0*/ 	.word	0x00000270
        /*00c4*/ 	.word	0x000000ff
        /*00c8*/ 	.word	0x00000010
        /*00cc*/ 	.short	0x0100
        /*00ce*/ 	.byte	0x08
	.zero		1


	//   ....[5]....
        /*00d0*/ 	.word	0x00000280
        /*00d4*/ 	.word	0x000000ff
        /*00d8*/ 	.word	0x00000038
        /*00dc*/ 	.short	0x0100
        /*00de*/ 	.byte	0x08
	.zero		1


	//   ....[6]....
        /*00e0*/ 	.word	0x00000290
        /*00e4*/ 	.word	0x000000ff
        /*00e8*/ 	.word	0x00000018
        /*00ec*/ 	.short	0x0100
        /*00ee*/ 	.byte	0x08
	.zero		1


	//   ....[7]....
        /*00f0*/ 	.word	0x000002a0
        /*00f4*/ 	.word	0x000000ff
        /*00f8*/ 	.word	0x00000040
        /*00fc*/ 	.short	0x0100
        /*00fe*/ 	.byte	0x08
	.zero		1


	//   ....[8]....
        /*0100*/ 	.word	0x000002b0
        /*0104*/ 	.word	0x000000ff
        /*0108*/ 	.word	0x00000020
        /*010c*/ 	.short	0x0100
        /*010e*/ 	.byte	0x08
	.zero		1


	//   ....[9]....
        /*0110*/ 	.word	0x000002c0
        /*0114*/ 	.word	0x000000ff
        /*0118*/ 	.word	0x00000048
        /*011c*/ 	.short	0x0100
        /*011e*/ 	.byte	0x08
	.zero		1


	//   ....[10]....
        /*0120*/ 	.word	0x00000550
        /*0124*/ 	.word	0x000000ff
        /*0128*/ 	.word	0x00000060
        /*012c*/ 	.short	0x0100
        /*012e*/ 	.byte	0x06
	.zero		1


	//   ....[11]....
        /*0130*/ 	.word	0x000005b0
        /*0134*/ 	.word	0x000000ff
        /*0138*/ 	.word	0x00000068
        /*013c*/ 	.short	0x0100
        /*013e*/ 	.byte	0x06
	.zero		1


	//   ....[12]....
        /*0140*/ 	.word	0x000011d0
        /*0144*/ 	.word	0x00000003
        /*0148*/ 	.word	0x00000000
        /*014c*/ 	.short	0x010a
        /*014e*/ 	.byte	0x3f
	.zero		1


	//   ....[13]....
        /*0150*/ 	.word	0x00001210
        /*0154*/ 	.word	0x00000003
        /*0158*/ 	.word	0x00000000
        /*015c*/ 	.short	0x010a
        /*015e*/ 	.byte	0x3f
	.zero		1


	//   ....[14]....
        /*0160*/ 	.word	0x000014b0
        /*0164*/ 	.word	0x000000ff
        /*0168*/ 	.word	0x00000000
        /*016c*/ 	.short	0x010a
        /*016e*/ 	.byte	0x04
	.zero		1


	//   ....[15]....
        /*0170*/ 	.word	0x000014f0
        /*0174*/ 	.word	0x000000ff
        /*0178*/ 	.word	0x00000000
        /*017c*/ 	.short	0x010a
        /*017e*/ 	.byte	0x04
	.zero		1


	//   ....[16]....
        /*0180*/ 	.word	0x00001650
        /*0184*/ 	.word	0x000000ff
        /*0188*/ 	.word	0x00000000
        /*018c*/ 	.short	0x0101
        /*018e*/ 	.byte	0x04
	.zero		1


	//   ....[17]....
        /*0190*/ 	.word	0x00001850
        /*0194*/ 	.word	0x000000ff
        /*0198*/ 	.word	0x00000000
        /*019c*/ 	.short	0x0101
        /*019e*/ 	.byte	0x06
	.zero		1


	//   ....[18]....
        /*01a0*/ 	.word	0x00006be0
        /*01a4*/ 	.word	0x0000000e
        /*01a8*/ 	.word	0x00000028
        /*01ac*/ 	.short	0x010a
        /*01ae*/ 	.byte	0x3f
	.zero		1


	//   ....[19]....
        /*01b0*/ 	.word	0x00006f40
        /*01b4*/ 	.word	0x00000006
        /*01b8*/ 	.word	0x00000068
        /*01bc*/ 	.short	0x0101
        /*01be*/ 	.byte	0x3f
	.zero		1


	//   ....[20]....
        /*01c0*/ 	.word	0x00007670
        /*01c4*/ 	.word	0x00000007
        /*01c8*/ 	.word	0x00000000
        /*01cc*/ 	.short	0x010a
        /*01ce*/ 	.byte	0x3f
	.zero		1


	//   ....[21]....
        /*01d0*/ 	.word	0x000076f0
        /*01d4*/ 	.word	0x00000009
        /*01d8*/ 	.word	0x00000000
        /*01dc*/ 	.short	0x010a
        /*01de*/ 	.byte	0x3f
	.zero		1


	//   ....[22]....
        /*01e0*/ 	.word	0x00007780
        /*01e4*/ 	.word	0x00000006
        /*01e8*/ 	.word	0x00000000
        /*01ec*/ 	.short	0x010a
        /*01ee*/ 	.byte	0x3f
	.zero		1


	//   ....[23]....
        /*01f0*/ 	.word	0x00007810
        /*01f4*/ 	.word	0x00000009
        /*01f8*/ 	.word	0x00000000
        /*01fc*/ 	.short	0x010a
        /*01fe*/ 	.byte	0x3f
	.zero		1


	//   ....[24]....
        /*0200*/ 	.word	0x000078a0
        /*0204*/ 	.word	0x00000003
        /*0208*/ 	.word	0x00000000
        /*020c*/ 	.short	0x010a
        /*020e*/ 	.byte	0x3f
	.zero		1


	//   ....[25]....
        /*0210*/ 	.word	0x00007900
        /*0214*/ 	.word	0x00000003
        /*0218*/ 	.word	0x00000000
        /*021c*/ 	.short	0x010a
        /*021e*/ 	.byte	0x3f
	.zero		1


	//   ....[26]....
        /*0220*/ 	.word	0x00007960
        /*0224*/ 	.word	0x00000004
        /*0228*/ 	.word	0x00000000
        /*022c*/ 	.short	0x010a
        /*022e*/ 	.byte	0x3f
	.zero		1


	//   ....[27]....
        /*0230*/ 	.word	0x00007a30
        /*0234*/ 	.word	0x0000000e
        /*0238*/ 	.word	0x00000028
        /*023c*/ 	.short	0x010a
        /*023e*/ 	.byte	0x3f
	.zero		1


	//   ....[28]....
        /*0240*/ 	.word	0x00007b00
        /*0244*/ 	.word	0x00000007
        /*0248*/ 	.word	0x00000000
        /*024c*/ 	.short	0x010a
        /*024e*/ 	.byte	0x3f
	.zero		1


	//   ....[29]....
        /*0250*/ 	.word	0x00007b50
        /*0254*/ 	.word	0x00000009
        /*0258*/ 	.word	0x00000000
        /*025c*/ 	.short	0x010a
        /*025e*/ 	.byte	0x3f
	.zero		1


	//   ....[30]....
        /*0260*/ 	.word	0x00007ba0
        /*0264*/ 	.word	0x00000006
        /*0268*/ 	.word	0x00000000
        /*026c*/ 	.short	0x010a
        /*026e*/ 	.byte	0x3f
	.zero		1


	//   ....[31]....
        /*0270*/ 	.word	0x00007bf0
        /*0274*/ 	.word	0x00000009
        /*0278*/ 	.word	0x00000000
        /*027c*/ 	.short	0x010a
        /*027e*/ 	.byte	0x3f
	.zero		1


	//----- nvinfo : EIATTR_NUM_MBARRIERS
	.align		4
.L_35:
        /*0280*/ 	.byte	0x03, 0x38
        /*0282*/ 	.short	0x000c


	//----- nvinfo : EIATTR_EXIT_INSTR_OFFSETS
	.align		4
        /*0284*/ 	.byte	0x04, 0x1c
        /*0286*/ 	.short	(.L_37 - .L_36)


	//   ....[0]....
.L_36:
        /*0288*/ 	.word	0x00000600


	//   ....[1]....
        /*028c*/ 	.word	0x00000ec0


	//   ....[2]....
        /*0290*/ 	.word	0x00006250


	//   ....[3]....
        /*0294*/ 	.word	0x00006880


	//   ....[4]....
        /*0298*/ 	.word	0x000078f0


	//----- nvinfo : EIATTR_MAX_THREADS
	.align		4
.L_37:
        /*029c*/ 	.byte	0x04, 0x05
        /*029e*/ 	.short	(.L_39 - .L_38)
.L_38:
        /*02a0*/ 	.word	0x00000180
        /*02a4*/ 	.word	0x00000001
        /*02a8*/ 	.word	0x00000001


	//----- nvinfo : EIATTR_CRS_STACK_SIZE
	.align		4
.L_39:
        /*02ac*/ 	.byte	0x04, 0x1e
        /*02ae*/ 	.short	(.L_41 - .L_40)
.L_40:
        /*02b0*/ 	.word	0x00000000


	//----- nvinfo : EIATTR_CBANK_PARAM_SIZE
	.align		4
.L_41:
        /*02b4*/ 	.byte	0x03, 0x19
        /*02b6*/ 	.short	0x0470


	//----- nvinfo : EIATTR_PARAM_CBANK
	.align		4
        /*02b8*/ 	.byte	0x04, 0x0a
        /*02ba*/ 	.short	(.L_43 - .L_42)
	.align		4
.L_42:
        /*02bc*/ 	.word	index@(.nv.constant0._ZN7cutlass13device_kernelINS_4gemm6kernel13GemmUniversalIN4cute5tupleIJiiiiEEENS1_10collective13CollectiveMmaINS1_34MainloopSm90TmaGmmaWarpSpecializedILi5ENS5_IJNS4_1CILi1EEESB_SB_EEENS1_35KernelTmaWarpSpecializedCooperativeEEENS5_IJNSA_ILi128EEESF_NSA_ILi32EEEEEENS_10bfloat16_tENS5_IJlSB_lEEESI_SJ_NS4_8TiledMMAINS4_8MMA_AtomIJNS4_4SM904GMMA28MMA_64x128x16_F32BF16BF16_SSILNSN_5MajorE0ELSP_0ELNSN_7ScaleInE1ELSQ_1EEEEEENS4_6LayoutINS5_IJNSA_ILi2EEESB_SB_EEENS5_IJSB_NSA_ILi0EEESW_EEEEENS5_IJNS4_10UnderscoreESZ_SZ_EEEEENS4_13SM90_TMA_LOADENS4_14ComposedLayoutINS4_7SwizzleILi2ELi4ELi3EEENS4_18smem_ptr_flag_bitsILi16EEENST_INS5_IJNSA_ILi8EEESG_EEENS5_IJSG_SB_EEEEEEEvNS4_8identityES12_S1C_vS1D_EENS_8epilogue10collective6detail29Sm90TmaWarpSpecializedAdapterINS1G_15DefaultEpilogueISI_SJ_SJ_NS1F_6thread17LinearCombinationISI_Li1EffLNS1K_9ScaleType4KindE0ELNS_15FloatRoundStyleE2ESI_EENS1_15EpilogueDefaultEEEEEvvEEEEvNT_6ParamsE)
        /*02c0*/ 	.short	0x0210
        /*02c2*/ 	.short	0x0470


	//----- nvinfo : EIATTR_SW_WAR
	.align		4
.L_43:
        /*02c4*/ 	.byte	0x04, 0x36
        /*02c6*/ 	.short	(.L_45 - .L_44)
.L_44:
        /*02c8*/ 	.word	0x00000008
.L_45:


//--------------------- .nv.callgraph             --------------------------
	.section	.nv.callgraph,"",@"SHT_CUDA_CALLGRAPH"
	.align	4
	.sectionentsize	8
	.align		4
        /*0000*/ 	.word	0x00000000
	.align		4
        /*0004*/ 	.word	0xffffffff
	.align		4
        /*0008*/ 	.word	index@(_ZN7cutlass13device_kernelINS_4gemm6kernel13GemmUniversalIN4cute5tupleIJiiiiEEENS1_10collective13CollectiveMmaINS1_34MainloopSm90TmaGmmaWarpSpecializedILi5ENS5_IJNS4_1CILi1EEESB_SB_EEENS1_35KernelTmaWarpSpecializedCooperativeEEENS5_IJNSA_ILi128EEESF_NSA_ILi32EEEEEENS_10bfloat16_tENS5_IJlSB_lEEESI_SJ_NS4_8TiledMMAINS4_8MMA_AtomIJNS4_4SM904GMMA28MMA_64x128x16_F32BF16BF16_SSILNSN_5MajorE0ELSP_0ELNSN_7ScaleInE1ELSQ_1EEEEEENS4_6LayoutINS5_IJNSA_ILi2EEESB_SB_EEENS5_IJSB_NSA_ILi0EEESW_EEEEENS5_IJNS4_10UnderscoreESZ_SZ_EEEEENS4_13SM90_TMA_LOADENS4_14ComposedLayoutINS4_7SwizzleILi2ELi4ELi3EEENS4_18smem_ptr_flag_bitsILi16EEENST_INS5_IJNSA_ILi8EEESG_EEENS5_IJSG_SB_EEEEEEEvNS4_8identityES12_S1C_vS1D_EENS_8epilogue10collective6detail29Sm90TmaWarpSpecializedAdapterINS1G_15DefaultEpilogueISI_SJ_SJ_NS1F_6thread17LinearCombinationISI_Li1EffLNS1K_9ScaleType4KindE0ELNS_15FloatRoundStyleE2ESI_EENS1_15EpilogueDefaultEEEEEvvEEEEvNT_6ParamsE)
	.align		4
        /*000c*/ 	.word	index@(__assertfail)
	.align		4
        /*0010*/ 	.word	0x00000000
	.align		4
        /*0014*/ 	.word	0xfffffffe
	.align		4
        /*0018*/ 	.word	0x00000000
	.align		4
        /*001c*/ 	.word	0xfffffffd
	.align		4
        /*0020*/ 	.word	0x00000000
	.align		4
        /*0024*/ 	.word	0xfffffffc


//--------------------- .nv.constant4             --------------------------
	.section	.nv.constant4,"a",@progbits
	.align	8
	.align		8
.nv.constant4:
        /*0000*/ 	.dword	__assertfail
	.align		8
        /*0008*/ 	.dword	__unnamed_1
	.align		8
        /*0010*/ 	.dword	_ZN40_INTERNAL_3d39d814_4_k_cu_6089c7a1_214164cuda3std3__45__cpo5beginE
	.align		8
        /*0018*/ 	.dword	_ZN40_INTERNAL_3d39d814_4_k_cu_6089c7a1_214164cuda3std3__45__cpo3endE
	.align		8
        /*0020*/ 	.dword	_ZN40_INTERNAL_3d39d814_4_k_cu_6089c7a1_214164cuda3std3__45__cpo6cbeginE
	.align		8
        /*0028*/ 	.dword	_ZN40_INTERNAL_3d39d814_4_k_cu_6089c7a1_214164cuda3std3__45__cpo4cendE
	.align		8
        /*0030*/ 	.dword	_ZN40_INTERNAL_3d39d814_4_k_cu_6089c7a1_214164cuda3std3__442_GLOBAL__N__3d39d814_4_k_cu_6089c7a1_214166ignoreE
	.align		8
        /*0038*/ 	.dword	_ZN40_INTERNAL_3d39d814_4_k_cu_6089c7a1_214164cuda3std3__419piecewise_constructE
	.align		8
        /*0040*/ 	.dword	_ZN40_INTERNAL_3d39d814_4_k_cu_6089c7a1_214164cuda3std3__48in_placeE
	.align		8
        /*0048*/ 	.dword	_ZN40_INTERNAL_3d39d814_4_k_cu_6089c7a1_214164cuda3std6ranges3__45__cpo4swapE
	.align		8
        /*0050*/ 	.dword	_ZN40_INTERNAL_3d39d814_4_k_cu_6089c7a1_214164cuda3std6ranges3__45__cpo9iter_moveE
	.align		8
        /*0058*/ 	.dword	_ZN40_INTERNAL_3d39d814_4_k_cu_6089c7a1_214164cute7productE
	.align		8
        /*0060*/ 	.dword	_ZN40_INTERNAL_3d39d814_4_k_cu_6089c7a1_214164cute1_E
	.align		8
        /*0068*/ 	.dword	$str$22
	.align		8
        /*0070*/ 	.dword	$str$23


//--------------------- .text._ZN7cutlass13device_kernelINS_4gemm6kernel13GemmUniversalIN4cute5tupleIJiiiiEEENS1_10collective13CollectiveMmaINS1_34MainloopSm90TmaGmmaWarpSpecializedILi5ENS5_IJNS4_1CILi1EEESB_SB_EEENS1_35KernelTmaWarpSpecializedCooperativeEEENS5_IJNSA_ILi128EEESF_NSA_ILi32EEEEEENS_10bfloat16_tENS5_IJlSB_lEEESI_SJ_NS4_8TiledMMAINS4_8MMA_AtomIJNS4_4SM904GMMA28MMA_64x128x16_F32BF16BF16_SSILNSN_5MajorE0ELSP_0ELNSN_7ScaleInE1ELSQ_1EEEEEENS4_6LayoutINS5_IJNSA_ILi2EEESB_SB_EEENS5_IJSB_NSA_ILi0EEESW_EEEEENS5_IJNS4_10UnderscoreESZ_SZ_EEEEENS4_13SM90_TMA_LOADENS4_14ComposedLayoutINS4_7SwizzleILi2ELi4ELi3EEENS4_18smem_ptr_flag_bitsILi16EEENST_INS5_IJNSA_ILi8EEESG_EEENS5_IJSG_SB_EEEEEEEvNS4_8identityES12_S1C_vS1D_EENS_8epilogue10collective6detail29Sm90TmaWarpSpecializedAdapterINS1G_15DefaultEpilogueISI_SJ_SJ_NS1F_6thread17LinearCombinationISI_Li1EffLNS1K_9ScaleType4KindE0ELNS_15FloatRoundStyleE2ESI_EENS1_15EpilogueDefaultEEEEEvvEEEEvNT_6ParamsE --------------------------
	.section	.text._ZN7cutlass13device_kernelINS_4gemm6kernel13GemmUniversalIN4cute5tupleIJiiiiEEENS1_10collective13CollectiveMmaINS1_34MainloopSm90TmaGmmaWarpSpecializedILi5ENS5_IJNS4_1CILi1EEESB_SB_EEENS1_35KernelTmaWarpSpecializedCooperativeEEENS5_IJNSA_ILi128EEESF_NSA_ILi32EEEEEENS_10bfloat16_tENS5_IJlSB_lEEESI_SJ_NS4_8TiledMMAINS4_8MMA_AtomIJNS4_4SM904GMMA28MMA_64x128x16_F32BF16BF16_SSILNSN_5MajorE0ELSP_0ELNSN_7ScaleInE1ELSQ_1EEEEEENS4_6LayoutINS5_IJNSA_ILi2EEESB_SB_EEENS5_IJSB_NSA_ILi0EEESW_EEEEENS5_IJNS4_10UnderscoreESZ_SZ_EEEEENS4_13SM90_TMA_LOADENS4_14ComposedLayoutINS4_7SwizzleILi2ELi4ELi3EEENS4_18smem_ptr_flag_bitsILi16EEENST_INS5_IJNSA_ILi8EEESG_EEENS5_IJSG_SB_EEEEEEEvNS4_8identityES12_S1C_vS1D_EENS_8epilogue10collective6detail29Sm90TmaWarpSpecializedAdapterINS1G_15DefaultEpilogueISI_SJ_SJ_NS1F_6thread17LinearCombinationISI_Li1EffLNS1K_9ScaleType4KindE0ELNS_15FloatRoundStyleE2ESI_EENS1_15EpilogueDefaultEEEEEvvEEEEvNT_6ParamsE,"ax",@progbits
	.align	128
.text._ZN7cutlass13device_kernelINS_4gemm6kernel13GemmUniversalIN4cute5tupleIJiiiiEEENS1_10collective13CollectiveMmaINS1_34MainloopSm90TmaGmmaWarpSpecializedILi5ENS5_IJNS4_1CILi1EEESB_SB_EEENS1_35KernelTmaWarpSpecializedCooperativeEEENS5_IJNSA_ILi128EEESF_NSA_ILi32EEEEEENS_10bfloat16_tENS5_IJlSB_lEEESI_SJ_NS4_8TiledMMAINS4_8MMA_AtomIJNS4_4SM904GMMA28MMA_64x128x16_F32BF16BF16_SSILNSN_5MajorE0ELSP_0ELNSN_7ScaleInE1ELSQ_1EEEEEENS4_6LayoutINS5_IJNSA_ILi2EEESB_SB_EEENS5_IJSB_NSA_ILi0EEESW_EEEEENS5_IJNS4_10UnderscoreESZ_SZ_EEEEENS4_13SM90_TMA_LOADENS4_14ComposedLayoutINS4_7SwizzleILi2ELi4ELi3EEENS4_18smem_ptr_flag_bitsILi16EEENST_INS5_IJNSA_ILi8EEESG_EEENS5_IJSG_SB_EEEEEEEvNS4_8identityES12_S1C_vS1D_EENS_8epilogue10collective6detail29Sm90TmaWarpSpecializedAdapterINS1G_15DefaultEpilogueISI_SJ_SJ_NS1F_6thread17LinearCombinationISI_Li1EffLNS1K_9ScaleType4KindE0ELNS_15FloatRoundStyleE2ESI_EENS1_15EpilogueDefaultEEEEEvvEEEEvNT_6ParamsE:
        .type           _ZN7cutlass13device_kernelINS_4gemm6kernel13GemmUniversalIN4cute5tupleIJiiiiEEENS1_10collective13CollectiveMmaINS1_34MainloopSm90TmaGmmaWarpSpecializedILi5ENS5_IJNS4_1CILi1EEESB_SB_EEENS1_35KernelTmaWarpSpecializedCooperativeEEENS5_IJNSA_ILi128EEESF_NSA_ILi32EEEEEENS_10bfloat16_tENS5_IJlSB_lEEESI_SJ_NS4_8TiledMMAINS4_8MMA_AtomIJNS4_4SM904GMMA28MMA_64x128x16_F32BF16BF16_SSILNSN_5MajorE0ELSP_0ELNSN_7ScaleInE1ELSQ_1EEEEEENS4_6LayoutINS5_IJNSA_ILi2EEESB_SB_EEENS5_IJSB_NSA_ILi0EEESW_EEEEENS5_IJNS4_10UnderscoreESZ_SZ_EEEEENS4_13SM90_TMA_LOADENS4_14ComposedLayoutINS4_7SwizzleILi2ELi4ELi3EEENS4_18smem_ptr_flag_bitsILi16EEENST_INS5_IJNSA_ILi8EEESG_EEENS5_IJSG_SB_EEEEEEEvNS4_8identityES12_S1C_vS1D_EENS_8epilogue10collective6detail29Sm90TmaWarpSpecializedAdapterINS1G_15DefaultEpilogueISI_SJ_SJ_NS1F_6thread17LinearCombinationISI_Li1EffLNS1K_9ScaleType4KindE0ELNS_15FloatRoundStyleE2ESI_EENS1_15EpilogueDefaultEEEEEvvEEEEvNT_6ParamsE,@function
        .size           _ZN7cutlass13device_kernelINS_4gemm6kernel13GemmUniversalIN4cute5tupleIJiiiiEEENS1_10collective13CollectiveMmaINS1_34MainloopSm90TmaGmmaWarpSpecializedILi5ENS5_IJNS4_1CILi1EEESB_SB_EEENS1_35KernelTmaWarpSpecializedCooperativeEEENS5_IJNSA_ILi128EEESF_NSA_ILi32EEEEEENS_10bfloat16_tENS5_IJlSB_lEEESI_SJ_NS4_8TiledMMAINS4_8MMA_AtomIJNS4_4SM904GMMA28MMA_64x128x16_F32BF16BF16_SSILNSN_5MajorE0ELSP_0ELNSN_7ScaleInE1ELSQ_1EEEEEENS4_6LayoutINS5_IJNSA_ILi2EEESB_SB_EEENS5_IJSB_NSA_ILi0EEESW_EEEEENS5_IJNS4_10UnderscoreESZ_SZ_EEEEENS4_13SM90_TMA_LOADENS4_14ComposedLayoutINS4_7SwizzleILi2ELi4ELi3EEENS4_18smem_ptr_flag_bitsILi16EEENST_INS5_IJNSA_ILi8EEESG_EEENS5_IJSG_SB_EEEEEEEvNS4_8identityES12_S1C_vS1D_EENS_8epilogue10collective6detail29Sm90TmaWarpSpecializedAdapterINS1G_15DefaultEpilogueISI_SJ_SJ_NS1F_6thread17LinearCombinationISI_Li1EffLNS1K_9ScaleType4KindE0ELNS_15FloatRoundStyleE2ESI_EENS1_15EpilogueDefaultEEEEEvvEEEEvNT_6ParamsE,(.L_x_196 - _ZN7cutlass13device_kernelINS_4gemm6kernel13GemmUniversalIN4cute5tupleIJiiiiEEENS1_10collective13CollectiveMmaINS1_34MainloopSm90TmaGmmaWarpSpecializedILi5ENS5_IJNS4_1CILi1EEESB_SB_EEENS1_35KernelTmaWarpSpecializedCooperativeEEENS5_IJNSA_ILi128EEESF_NSA_ILi32EEEEEENS_10bfloat16_tENS5_IJlSB_lEEESI_SJ_NS4_8TiledMMAINS4_8MMA_AtomIJNS4_4SM904GMMA28MMA_64x128x16_F32BF16BF16_SSILNSN_5MajorE0ELSP_0ELNSN_7ScaleInE1ELSQ_1EEEEEENS4_6LayoutINS5_IJNSA_ILi2EEESB_SB_EEENS5_IJSB_NSA_ILi0EEESW_EEEEENS5_IJNS4_10UnderscoreESZ_SZ_EEEEENS4_13SM90_TMA_LOADENS4_14ComposedLayoutINS4_7SwizzleILi2ELi4ELi3EEENS4_18smem_ptr_flag_bitsILi16EEENST_INS5_IJNSA_ILi8EEESG_EEENS5_IJSG_SB_EEEEEEEvNS4_8identityES12_S1C_vS1D_EENS_8epilogue10collective6detail29Sm90TmaWarpSpecializedAdapterINS1G_15DefaultEpilogueISI_SJ_SJ_NS1F_6thread17LinearCombinationISI_Li1EffLNS1K_9ScaleType4KindE0ELNS_15FloatRoundStyleE2ESI_EENS1_15EpilogueDefaultEEEEEvvEEEEvNT_6ParamsE)
        .other          _ZN7cutlass13device_kernelINS_4gemm6kernel13GemmUniversalIN4cute5tupleIJiiiiEEENS1_10collective13CollectiveMmaINS1_34MainloopSm90TmaGmmaWarpSpecializedILi5ENS5_IJNS4_1CILi1EEESB_SB_EEENS1_35KernelTmaWarpSpecializedCooperativeEEENS5_IJNSA_ILi128EEESF_NSA_ILi32EEEEEENS_10bfloat16_tENS5_IJlSB_lEEESI_SJ_NS4_8TiledMMAINS4_8MMA_AtomIJNS4_4SM904GMMA28MMA_64x128x16_F32BF16BF16_SSILNSN_5MajorE0ELSP_0ELNSN_7ScaleInE1ELSQ_1EEEEEENS4_6LayoutINS5_IJNSA_ILi2EEESB_SB_EEENS5_IJSB_NSA_ILi0EEESW_EEEEENS5_IJNS4_10UnderscoreESZ_SZ_EEEEENS4_13SM90_TMA_LOADENS4_14ComposedLayoutINS4_7SwizzleILi2ELi4ELi3EEENS4_18smem_ptr_flag_bitsILi16EEENST_INS5_IJNSA_ILi8EEESG_EEENS5_IJSG_SB_EEEEEEEvNS4_8identityES12_S1C_vS1D_EENS_8epilogue10collective6detail29Sm90TmaWarpSpecializedAdapterINS1G_15DefaultEpilogueISI_SJ_SJ_NS1F_6thread17LinearCombinationISI_Li1EffLNS1K_9ScaleType4KindE0ELNS_15FloatRoundStyleE2ESI_EENS1_15EpilogueDefaultEEEEEvvEEEEvNT_6ParamsE,@"STO_CUDA_ENTRY STV_DEFAULT"
_ZN7cutlass13device_kernelINS_4gemm6kernel13GemmUniversalIN4cute5tupleIJiiiiEEENS1_10collective13CollectiveMmaINS1_34MainloopSm90TmaGmmaWarpSpecializedILi5ENS5_IJNS4_1CILi1EEESB_SB_EEENS1_35KernelTmaWarpSpecializedCooperativeEEENS5_IJNSA_ILi128EEESF_NSA_ILi32EEEEEENS_10bfloat16_tENS5_IJlSB_lEEESI_SJ_NS4_8TiledMMAINS4_8MMA_AtomIJNS4_4SM904GMMA28MMA_64x128x16_F32BF16BF16_SSILNSN_5MajorE0ELSP_0ELNSN_7ScaleInE1ELSQ_1EEEEEENS4_6LayoutINS5_IJNSA_ILi2EEESB_SB_EEENS5_IJSB_NSA_ILi0EEESW_EEEEENS5_IJNS4_10UnderscoreESZ_SZ_EEEEENS4_13SM90_TMA_LOADENS4_14ComposedLayoutINS4_7SwizzleILi2ELi4ELi3EEENS4_18smem_ptr_flag_bitsILi16EEENST_INS5_IJNSA_ILi8EEESG_EEENS5_IJSG_SB_EEEEEEEvNS4_8identityES12_S1C_vS1D_EENS_8epilogue10collective6detail29Sm90TmaWarpSpecializedAdapterINS1G_15DefaultEpilogueISI_SJ_SJ_NS1F_6thread17LinearCombinationISI_Li1EffLNS1K_9ScaleType4KindE0ELNS_15FloatRoundStyleE2ESI_EENS1_15EpilogueDefaultEEEEEvvEEEEvNT_6ParamsE:
[----:B------:R-:W0:Y:S01]  /*0000*/  LDC R1, c[0x0][0x28] ;  /* 0x00000a00ff017b82 */ /* 0x000e220000000800 */
[----:B------:R-:W1:Y:S01]  /*0010*/  S2R R18, SR_TID.X ;  /* 0x0000000000127919 */ /* 0x000e620000002100 */
[----:B------:R-:W-:Y:S01]  /*0020*/  ELECT P0, URZ, PT ;  /* 0x00000000003f782f */ /* 0x000fe20003800000 */
[----:B------:R-:W-:Y:S01]  /*0030*/  BSSY B0, `(.L_x_0) ;  /* 0x000000f000007945 */ /* 0x000fe20003800000 */
[--C-:B-1----:R-:W-:Y:S02]  /*0040*/  SHF.R.U32.HI R0, RZ, 0x5, R18.reuse ;  /* 0x00000005ff007819 */ /* 0x102fe40000011612 */
[----:B------:R-:W-:-:S03]  /*0050*/  SHF.R.U32.HI R22, RZ, 0x7, R18 ;  /* 0x00000007ff167819 */ /* 0x000fc60000011612 */
[----:B------:R-:W1:Y:S04]  /*0060*/  SHFL.IDX PT, R5, R0, RZ, 0x1f ;  /* 0x00001fff00057589 */ /* 0x000e6800000e0000 */
[----:B------:R2:W3:Y:S01]  /*0070*/  SHFL.IDX PT, R8, R22, RZ, 0x1f ;  /* 0x00001fff16087589 */ /* 0x0004e200000e0000 */
[----:B-1----:R-:W-:-:S13]  /*0080*/  ISETP.NE.OR P0, PT, R5, RZ, !P0 ;  /* 0x000000ff0500720c */ /* 0x002fda0004705670 */
[----:B0-23--:R-:W-:Y:S05]  /*0090*/  @P0 BRA `(.L_x_1) ;  /* 0x0000000000200947 */ /* 0x00dfea0003800000 */
[----:B------:R-:W-:Y:S02]  /*00a0*/  ULDC.64 UR4, c[0x0][0x198] ;  /* 0x0000660000047ab9 */ /* 0x000fe40000000a00 */
[----:B------:R-:W-:Y:S02]  /*00b0*/  UIADD3 UR6, UP0, UR4, 0xf0, URZ ;  /* 0x000000f004067890 */ /* 0x000fe4000ff1e03f */
[----:B------:R-:W-:Y:S02]  /*00c0*/  UIADD3 UR4, UP1, UR4, 0x1f0, URZ ;  /* 0x000001f004047890 */ /* 0x000fe4000ff3e03f */
[----:B------:R-:W-:Y:S02]  /*00d0*/  UIADD3.X UR7, URZ, UR5, URZ, UP0, !UPT ;  /* 0x000000053f077290 */ /* 0x000fe400087fe43f */
[----:B------:R-:W-:-:S07]  /*00e0*/  UIADD3.X UR5, URZ, UR5, URZ, UP1, !UPT ;  /* 0x000000053f057290 */ /* 0x000fce0008ffe43f */
[----:B------:R0:W-:Y:S02]  /*00f0*/  UTMACCTL.PF [UR6] ;  /* 0x00000000060079b9 */ /* 0x0001e40008040000 */
[----:B------:R0:W-:Y:S02]  /*0100*/  UTMACCTL.PF [UR4] ;  /* 0x00000000040079b9 */ /* 0x0001e40008040000 */
[----:B0-----:R-:W-:Y:S01]  /*0110*/  NOP ;  /* 0x0000000000007918 */ /* 0x001fe20000000000 */
.L_x_1:
[----:B------:R-:W-:Y:S05]  /*0120*/  BSYNC B0 ;  /* 0x0000000000007941 */ /* 0x000fea0003800000 */
.L_x_0:
[----:B------:R-:W0:Y:S02]  /*0130*/  SHFL.IDX PT, R2, R0, RZ, 0x1f ;  /* 0x00001fff00027589 */ /* 0x000e2400000e0000 */
[----:B0-----:R-:W-:-:S13]  /*0140*/  ISETP.NE.AND P0, PT, R2, RZ, PT ;  /* 0x000000ff0200720c */ /* 0x001fda0003f05270 */
[----:B------:R-:W-:Y:S05]  /*0150*/  @P0 BRA `(.L_x_2) ;  /* 0x0000000000600947 */ /* 0x000fea0003800000 */
[----:B------:R-:W0:Y:S01]  /*0160*/  S2UR UR8, SR_CgaCtaId ;  /* 0x00000000000879c3 */ /* 0x000e220000008800 */
[----:B------:R-:W-:Y:S01]  /*0170*/  UMOV UR4, 0x400 ;  /* 0x0000040000047882 */ /* 0x000fe20000000000 */
[----:B------:R-:W-:Y:S01]  /*0180*/  UMOV UR5, 0x1 ;  /* 0x0000000100057882 */ /* 0x000fe20000000000 */
[----:B------:R-:W-:Y:S01]  /*0190*/  UMOV UR6, 0x100 ;  /* 0x0000010000067882 */ /* 0x000fe20000000000 */
[----:B------:R-:W-:Y:S01]  /*01a0*/  ELECT P0, URZ, PT ;  /* 0x00000000003f782f */ /* 0x000fe20003800000 */
[----:B------:R-:W-:-:S04]  /*01b0*/  UIADD3 UR6, -UR6, 0x100000, URZ ;  /* 0x0010000006067890 */ /* 0x000fc8000fffe13f */
[----:B------:R-:W-:Y:S02]  /*01c0*/  USHF.L.U32 UR7, UR6, 0xb, URZ ;  /* 0x0000000b06077899 */ /* 0x000fe4000800063f */
[----:B------:R-:W-:Y:S02]  /*01d0*/  USHF.L.U32 UR6, UR6, 0x1, URZ ;  /* 0x0000000106067899 */ /* 0x000fe4000800063f */
[----:B0-----:R-:W-:Y:S02]  /*01e0*/  ULEA UR8, UR8, UR4, 0x18 ;  /* 0x0000000408087291 */ /* 0x001fe4000f8ec03f */
[----:B------:R-:W-:-:S04]  /*01f0*/  UIADD3 UR4, -UR5, 0x100000, URZ ;  /* 0x0010000005047890 */ /* 0x000fc8000fffe13f */
[----:B------:R-:W-:Y:S02]  /*0200*/  USHF.L.U32 UR5, UR4, 0xb, URZ ;  /* 0x0000000b04057899 */ /* 0x000fe4000800063f */
[----:B------:R-:W-:Y:S01]  /*0210*/  USHF.L.U32 UR4, UR4, 0x1, URZ ;  /* 0x0000000104047899 */ /* 0x000fe2000800063f */
[----:B------:R-:W0:Y:S11]  /*0220*/  FENCE.VIEW.ASYNC.S ;  /* 0x00000000000073c6 */ /* 0x000e360000000000 */
[----:B0-----:R0:W1:Y:S01]  /*0230*/  SYNCS.EXCH.64 URZ, [UR8], UR4 ;  /* 0x00000004083f75b2 */ /* 0x0010620008000100 */
[----:B------:R0:W2:Y:S01]  /*0240*/  SYNCS.EXCH.64 URZ, [UR8+0x28], UR6 ;  /* 0x00002806083f75b2 */ /* 0x0000a20008000100 */
[----:B------:R0:W3:Y:S01]  /*0250*/  SYNCS.EXCH.64 URZ, [UR8+0x8], UR4 ;  /* 0x00000804083f75b2 */ /* 0x0000e20008000100 */
[----:B------:R0:W4:Y:S01]  /*0260*/  SYNCS.EXCH.64 URZ, [UR8+0x30], UR6 ;  /* 0x00003006083f75b2 */ /* 0x0001220008000100 */
[----:B------:R0:W0:Y:S01]  /*0270*/  SYNCS.EXCH.64 URZ, [UR8+0x10], UR4 ;  /* 0x00001004083f75b2 */ /* 0x0000220008000100 */
[----:B------:R0:W0:Y:S01]  /*0280*/  SYNCS.EXCH.64 URZ, [UR8+0x38], UR6 ;  /* 0x00003806083f75b2 */ /* 0x0000220008000100 */
[----:B------:R0:W0:Y:S01]  /*0290*/  SYNCS.EXCH.64 URZ, [UR8+0x18], UR4 ;  /* 0x00001804083f75b2 */ /* 0x0000220008000100 */
[----:B------:R0:W0:Y:S01]  /*02a0*/  SYNCS.EXCH.64 URZ, [UR8+0x40], UR6 ;  /* 0x00004006083f75b2 */ /* 0x0000220008000100 */
[----:B------:R0:W0:Y:S01]  /*02b0*/  SYNCS.EXCH.64 URZ, [UR8+0x20], UR4 ;  /* 0x00002004083f75b2 */ /* 0x0000220008000100 */
[----:B------:R0:W0:Y:S01]  /*02c0*/  SYNCS.EXCH.64 URZ, [UR8+0x48], UR6 ;  /* 0x00004806083f75b2 */ /* 0x0000220008000100 */
[----:B------:R-:W-:Y:S01]  /*02d0*/  NOP ;  /* 0x0000000000007918 */ /* 0x000fe20000000000 */
.L_x_2:
[----:B------:R-:W5:Y:S01]  /*02e0*/  SHFL.IDX PT, R0, R0, RZ, 0x1f ;  /* 0x00001fff00007589 */ /* 0x000f6200000e0000 */
[----:B------:R-:W-:Y:S01]  /*02f0*/  ELECT P0, URZ, PT ;  /* 0x00000000003f782f */ /* 0x000fe20003800000 */
[----:B------:R-:W1:Y:S01]  /*0300*/  LDC R2, c[0x0][0x65c] ;  /* 0x00019700ff027b82 */ /* 0x000e620000000800 */
[----:B------:R-:W-:Y:S01]  /*0310*/  SHF.R.S32.HI R6, RZ, 0x1f, R5 ;  /* 0x0000001fff067819 */ /* 0x000fe20000011405 */
[----:B------:R-:W2:Y:S01]  /*0320*/  S2R R3, SR_CTAID.Y ;  /* 0x0000000000037919 */ /* 0x000ea20000002600 */
[----:B0-----:R-:W-:Y:S01]  /*0330*/  UMOV UR4, 0x20 ;  /* 0x0000002000047882 */ /* 0x001fe20000000000 */
[----:B------:R-:W-:Y:S01]  /*0340*/  ISETP.NE.AND P2, PT, R8, RZ, PT ;  /* 0x000000ff0800720c */ /* 0x000fe20003f45270 */
[----:B------:R-:W-:Y:S01]  /*0350*/  NOP ;  /* 0x0000000000007918 */ /* 0x000fe20000000000 */
[----:B------:R-:W0:Y:S01]  /*0360*/  S2R R4, SR_CTAID.X ;  /* 0x0000000000047919 */ /* 0x000e220000002500 */
[----:B------:R-:W-:Y:S01]  /*0370*/  LEA.HI R6, R6, R5, RZ, 0x2 ;  /* 0x0000000506067211 */ /* 0x000fe200078f10ff */
[----:B------:R-:W-:Y:S01]  /*0380*/  NOP ;  /* 0x0000000000007918 */ /* 0x000fe20000000000 */
[----:B-----5:R-:W-:-:S02]  /*0390*/  ISETP.NE.OR P0, PT, R0, RZ, !P0 ;  /* 0x000000ff0000720c */ /* 0x020fc40004705670 */
[----:B-1----:R-:W-:-:S04]  /*03a0*/  ISETP.NE.AND P3, PT, R2, 0x1, PT ;  /* 0x000000010200780c */ /* 0x002fc80003f65270 */
[----:B------:R-:W-:Y:S02]  /*03b0*/  P2R R0, PR, RZ, 0x8 ;  /* 0x00000008ff007803 */ /* 0x000fe40000000000 */
[----:B------:R-:W-:-:S05]  /*03c0*/  LOP3.LUT R0, R6, 0xfffffffc, RZ, 0xc0, !PT ;  /* 0xfffffffc06007812 */ /* 0x000fca00078ec0ff */
[----:B------:R-:W-:Y:S01]  /*03d0*/  VOTEU.ALL UP0, P0 ;  /* 0x00000000003f7886 */ /* 0x000fe20000000000 */
[----:B------:R-:W-:Y:S01]  /*03e0*/  IMAD.IADD R0, R5, 0x1, -R0 ;  /* 0x0000000105007824 */ /* 0x000fe200078e0a00 */
[----:B------:R-:W0:Y:S01]  /*03f0*/  @P3 LDC R17, c[0x0][0x10] ;  /* 0x00000400ff113b82 */ /* 0x000e220000000800 */
[----:B------:R-:W-:Y:S01]  /*0400*/  VOTEU.ALL UP1, P0 ;  /* 0x00000000003f7886 */ /* 0x000fe20000020000 */
[----:B--2---:R-:W-:Y:S01]  /*0410*/  @P3 IMAD.MOV.U32 R6, RZ, RZ, R3 ;  /* 0x000000ffff063224 */ /* 0x004fe200078e0003 */
[----:B------:R-:W-:Y:S01]  /*0420*/  @!UP0 UMOV UR6, 0x400 ;  /* 0x0000040000068882 */ /* 0x000fe20000000000 */
[----:B------:R-:W-:-:S04]  /*0430*/  @!UP0 UIADD3 UR4, -UR4, 0x100000, URZ ;  /* 0x0010000004048890 */ /* 0x000fc8000fffe13f */
[----:B------:R-:W-:Y:S02]  /*0440*/  @!UP0 USHF.L.U32 UR5, UR4, 0xb, URZ ;  /* 0x0000000b04058899 */ /* 0x000fe4000800063f */
[----:B------:R-:W-:Y:S01]  /*0450*/  @!UP0 USHF.L.U32 UR4, UR4, 0x1, URZ ;  /* 0x0000000104048899 */ /* 0x000fe2000800063f */
[----:B------:R-:W-:Y:S02]  /*0460*/  @P3 IMAD.MOV.U32 R7, RZ, RZ, RZ ;  /* 0x000000ffff073224 */ /* 0x000fe400078e00ff */
[----:B------:R-:W-:Y:S01]  /*0470*/  IMAD.MOV.U32 R5, RZ, RZ, RZ ;  /* 0x000000ffff057224 */ /* 0x000fe200078e00ff */
[----:B------:R-:W1:Y:S01]  /*0480*/  @!UP0 S2UR UR7, SR_CgaCtaId ;  /* 0x00000000000789c3 */ /* 0x000e620000008800 */
[----:B------:R-:W-:-:S07]  /*0490*/  @P3 IMAD.MOV.U32 R11, RZ, RZ, RZ ;  /* 0x000000ffff0b3224 */ /* 0x000fce00078e00ff */
[----:B------:R-:W2:Y:S01]  /*04a0*/  @!P3 LDC R9, c[0x0][0xc] ;  /* 0x00000300ff09bb82 */ /* 0x000ea20000000800 */
[----:B0-----:R-:W-:-:S04]  /*04b0*/  @P3 IMAD.WIDE.U32 R16, R4, R17, R6 ;  /* 0x0000001104103225 */ /* 0x001fc800078e0006 */
[----:B------:R-:W-:Y:S01]  /*04c0*/  @P3 IMAD.IADD R17, R17, 0x1, R11 ;  /* 0x0000000111113824 */ /* 0x000fe200078e020b */
[----:B-1----:R-:W-:Y:S01]  /*04d0*/  @!UP0 ULEA UR6, UR7, UR6, 0x18 ;  /* 0x0000000607068291 */ /* 0x002fe2000f8ec03f */
[----:B------:R-:W-:Y:S01]  /*04e0*/  VOTEU.ALL UP0, P0 ;  /* 0x00000000003f7886 */ /* 0x000fe20000000000 */
[----:B------:R-:W-:-:S04]  /*04f0*/  ISETP.NE.AND P0, PT, R0, 0x3, PT ;  /* 0x000000030000780c */ /* 0x000fc80003f05270 */
[----:B------:R-:W-:Y:S01]  /*0500*/  ISETP.EQ.OR P0, PT, R0, RZ, !P0 ;  /* 0x000000ff0000720c */ /* 0x000fe20004702670 */
[----:B--2---:R-:W-:-:S03]  /*0510*/  @!P3 IMAD.WIDE.U32 R6, R9, R3, R4 ;  /* 0x000000030906b225 */ /* 0x004fc600078e0004 */
[C---:B------:R-:W-:Y:S01]  /*0520*/  ISETP.EQ.AND P0, PT, R8.reuse, RZ, P0 ;  /* 0x000000ff0800720c */ /* 0x040fe20000702270 */
[----:B------:R-:W-:Y:S01]  /*0530*/  VIADD R8, R8, 0xffffffff ;  /* 0xffffffff08087836 */ /* 0x000fe20000000000 */
[----:B------:R-:W0:Y:S02]  /*0540*/  FENCE.VIEW.ASYNC.S ;  /* 0x00000000000073c6 */ /* 0x000e240000000000 */
[----:B0-----:R0:W3:Y:S01]  /*0550*/  @!UP0 SYNCS.EXCH.64 URZ, [UR6+0x60], UR4 ;  /* 0x00006004063f85b2 */ /* 0x0010e20008000100 */
[----:B------:R-:W-:Y:S01]  /*0560*/  @!P3 IMAD.MOV.U32 R16, RZ, RZ, R6 ;  /* 0x000000ffff10b224 */ /* 0x000fe200078e0006 */
[----:B------:R-:W-:Y:S01]  /*0570*/  SEL R19, RZ, 0x1, !P0 ;  /* 0x00000001ff137807 */ /* 0x000fe20004000000 */
[----:B------:R-:W-:Y:S01]  /*0580*/  @!P3 IMAD.MOV.U32 R17, RZ, RZ, R7 ;  /* 0x000000ffff11b224 */ /* 0x000fe200078e0007 */
[----:B------:R-:W-:-:S04]  /*0590*/  ISETP.GE.U32.AND P1, PT, R8, 0x2, PT ;  /* 0x000000020800780c */ /* 0x000fc80003f26070 */
[----:B------:R-:W-:Y:S01]  /*05a0*/  SEL R19, R19, 0x2, P1 ;  /* 0x0000000213137807 */ /* 0x000fe20000800000 */
[----:B------:R0:W3:Y:S01]  /*05b0*/  @!UP1 SYNCS.EXCH.64 URZ, [UR6+0x68], UR4 ;  /* 0x00006804063f95b2 */ /* 0x0000e20008000100 */
[----:B------:R-:W-:Y:S01]  /*05c0*/  NOP ;  /* 0x0000000000007918 */ /* 0x000fe20000000000 */
[----:B---34-:R-:W-:Y:S06]  /*05d0*/  BAR.SYNC.DEFER_BLOCKING 0x0 ;  /* 0x0000000000007b1d */ /* 0x018fec0000010000 */
[----:B------:R-:W-:Y:S05]  /*05e0*/  @!P2 BRA `(.L_x_3) ;  /* 0x0000005c001ca947 */ /* 0x000fea0003800000 */
[----:B------:R-:W-:-:S13]  /*05f0*/  ISETP.GT.U32.AND P0, PT, R8, 0x1, PT ;  /* 0x000000010800780c */ /* 0x000fda0003f04070 */
[----:B0-----:R-:W-:Y:S05]  /*0600*/  @P0 EXIT ;  /* 0x000000000000094d */ /* 0x001fea0003800000 */
[----:B------:R-:W-:Y:S01]  /*0610*/  ULDC.64 UR4, c[0x0][0x650] ;  /* 0x0001940000047ab9 */ /* 0x000fe20000000a00 */
[----:B------:R-:W-:Y:S01]  /*0620*/  PRMT R0, RZ, 0x7610, R0 ;  /* 0x00007610ff007816 */ /* 0x000fe20000000000 */
[----:B------:R-:W-:Y:S01]  /*0630*/  IMAD.MOV.U32 R91, RZ, RZ, -0x1 ;  /* 0xffffffffff5b7424 */ /* 0x000fe200078e00ff */
[----:B------:R-:W-:Y:S01]  /*0640*/  ISETP.GE.U32.AND P0, PT, R16, UR4, PT ;  /* 0x0000000410007c0c */ /* 0x000fe2000bf06070 */
[----:B------:R-:W-:Y:S02]  /*0650*/  IMAD.MOV.U32 R92, RZ, RZ, -0x1 ;  /* 0xffffffffff5c7424 */ /* 0x000fe400078e00ff */
[----:B------:R-:W-:Y:S01]  /*0660*/  IMAD.MOV.U32 R89, RZ, RZ, -0x1 ;  /* 0xffffffffff597424 */ /* 0x000fe200078e00ff */
[----:B------:R-:W-:-:S13]  /*0670*/  ISETP.GE.U32.AND.EX P0, PT, R17, UR5, PT, P0 ;  /* 0x0000000511007c0c */ /* 0x000fda000bf06100 */
[----:B------:R-:W-:Y:S05]  /*0680*/  @P0 BRA `(.L_x_4) ;  /* 0x0000000400540947 */ /* 0x000fea0003800000 */
[----:B------:R-:W0:Y:S01]  /*0690*/  LDC.64 R14, c[0x0][0x628] ;  /* 0x00018a00ff0e7b82 */ /* 0x000e220000000a00 */
[----:B------:R-:W-:Y:S02]  /*06a0*/  IMAD.MOV.U32 R6, RZ, RZ, R16 ;  /* 0x000000ffff067224 */ /* 0x000fe400078e0010 */
[----:B------:R-:W-:-:S05]  /*06b0*/  IMAD.MOV.U32 R7, RZ, RZ, R17 ;  /* 0x000000ffff077224 */ /* 0x000fca00078e0011 */
[----:B------:R-:W1:Y:S08]  /*06c0*/  LDC R0, c[0x0][0x630] ;  /* 0x00018c00ff007b82 */ /* 0x000e700000000800 */
[----:B------:R-:W2:Y:S01]  /*06d0*/  LDC.64 R20, c[0x0][0x620] ;  /* 0x00018800ff147b82 */ /* 0x000ea20000000a00 */
[----:B0-----:R-:W-:-:S04]  /*06e0*/  ISETP.NE.U32.AND P0, PT, R14, RZ, PT ;  /* 0x000000ff0e00720c */ /* 0x001fc80003f05070 */
[----:B------:R-:W-:-:S13]  /*06f0*/  ISETP.NE.AND.EX P0, PT, R15, RZ, PT, P0 ;  /* 0x000000ff0f00720c */ /* 0x000fda0003f05300 */
[----:B-12---:R-:W-:Y:S05]  /*0700*/  @!P0 BRA `(.L_x_5) ;  /* 0x0000000000288947 */ /* 0x006fea0003800000 */
[----:B------:R-:W0:Y:S02]  /*0710*/  LDC R11, c[0x0][0x634] ;  /* 0x00018d00ff0b7b82 */ /* 0x000e240000000800 */
[----:B0-----:R-:W-:-:S05]  /*0720*/  IADD3 R11, P0, R16, R11, RZ ;  /* 0x0000000b100b7210 */ /* 0x001fca0007f1e0ff */
[----:B------:R-:W-:-:S04]  /*0730*/  IMAD.X R13, RZ, RZ, R17, P0 ;  /* 0x000000ffff0d7224 */ /* 0x000fc800000e0611 */
[----:B------:R-:W-:-:S04]  /*0740*/  IMAD.WIDE.U32 R6, R13, R14, RZ ;  /* 0x0000000e0d067225 */ /* 0x000fc800078e00ff */
[----:B------:R-:W-:-:S04]  /*0750*/  IMAD.WIDE.U32 R8, P0, R11, R15, R6 ;  /* 0x0000000f0b087225 */ /* 0x000fc80007800006 */
[----:B------:R-:W-:-:S04]  /*0760*/  IMAD.WIDE.U32 R6, R11, R14, RZ ;  /* 0x0000000e0b067225 */ /* 0x000fc800078e00ff */
[----:B------:R-:W-:Y:S01]  /*0770*/  IMAD.X R11, RZ, RZ, RZ, P0 ;  /* 0x000000ffff0b7224 */ /* 0x000fe200000e06ff */
[----:B------:R-:W-:Y:S01]  /*0780*/  IADD3 RZ, P0, R7, R8, RZ ;  /* 0x0000000807ff7210 */ /* 0x000fe20007f1e0ff */
[----:B------:R-:W-:-:S04]  /*0790*/  IMAD.MOV.U32 R10, RZ, RZ, R9 ;  /* 0x000000ffff0a7224 */ /* 0x000fc800078e0009 */
[----:B------:R-:W-:-:S08]  /*07a0*/  IMAD.WIDE.U32.X R6, R13, R15, R10, P0 ;  /* 0x0000000f0d067225 */ /* 0x000fd000000e040a */
.L_x_5:
[-CC-:B------:R-:W-:Y:S01]  /*07b0*/  SHF.R.U64 R89, R6, R0.reuse, R7.reuse ;  /* 0x0000000006597219 */ /* 0x180fe20000001207 */
[----:B------:R-:W0:Y:S01]  /*07c0*/  LDC R10, c[0x0][0x618] ;  /* 0x00018600ff0a7b82 */ /* 0x000e220000000800 */
[----:B------:R-:W-:Y:S01]  /*07d0*/  SHF.R.U32.HI R5, RZ, R0, R7 ;  /* 0x00000000ff057219 */ /* 0x000fe20000011607 */
[----:B------:R-:W-:Y:S01]  /*07e0*/  ULDC UR4, c[0x0][0x150] ;  /* 0x0000540000047ab9 */ /* 0x000fe20000000800 */
[----:B------:R-:W-:Y:S02]  /*07f0*/  IADD3 R9, P0, RZ, -R89, RZ ;  /* 0x80000059ff097210 */ /* 0x000fe40007f1e0ff */
[----:B------:R-:W-:-:S03]  /*0800*/  I2FP.F32.U32 R0, R4 ;  /* 0x0000000400007245 */ /* 0x000fc60000201000 */
[----:B------:R-:W1:Y:S01]  /*0810*/  LDC.64 R28, c[0x0][0x640] ;  /* 0x00019000ff1c7b82 */ /* 0x000e620000000a00 */
[----:B------:R-:W-:Y:S02]  /*0820*/  IMAD.X R11, RZ, RZ, ~R5, P0 ;  /* 0x000000ffff0b7224 */ /* 0x000fe400000e0e05 */
[----:B------:R-:W-:Y:S01]  /*0830*/  FMUL R0, R0, UR4 ;  /* 0x0000000400007c20 */ /* 0x000fe20008400000 */
[----:B------:R-:W-:Y:S01]  /*0840*/  IMAD.WIDE.U32 R6, R9, R20, R16 ;  /* 0x0000001409067225 */ /* 0x000fe200078e0010 */
[----:B------:R-:W-:-:S03]  /*0850*/  ULDC UR4, c[0x0][0x154] ;  /* 0x0000550000047ab9 */ /* 0x000fc60000000800 */
[----:B------:R-:W-:Y:S01]  /*0860*/  IMAD R8, R11, R20, RZ ;  /* 0x000000140b087224 */ /* 0x000fe200078e02ff */
[----:B------:R-:W2:Y:S01]  /*0870*/  LDC R5, c[0x0][0x144] ;  /* 0x00005100ff057b82 */ /* 0x000ea20000000800 */
[----:B------:R-:W3:Y:S02]  /*0880*/  F2I.U32.TRUNC.NTZ R0, R0 ;  /* 0x0000000000007305 */ /* 0x000ee4000020f000 */
[----:B------:R-:W-:-:S04]  /*0890*/  IMAD R9, R9, R21, R8 ;  /* 0x0000001509097224 */ /* 0x000fc800078e0208 */
[----:B------:R-:W-:Y:S01]  /*08a0*/  IMAD.IADD R7, R7, 0x1, R9 ;  /* 0x0000000107077824 */ /* 0x000fe200078e0209 */
[----:B------:R-:W4:Y:S01]  /*08b0*/  LDC R12, c[0x0][0x608] ;  /* 0x00018200ff0c7b82 */ /* 0x000f220000000800 */
[----:B------:R-:W-:-:S03]  /*08c0*/  IMAD.MOV.U32 R9, RZ, RZ, -0x1 ;  /* 0xffffffffff097424 */ /* 0x000fc600078e00ff */
[-CC-:B0-----:R-:W-:Y:S02]  /*08d0*/  SHF.R.U64 R20, R6, R10.reuse, R7.reuse ;  /* 0x0000000a06147219 */ /* 0x181fe40000001207 */
[----:B------:R-:W-:Y:S02]  /*08e0*/  I2FP.F32.U32 R6, R3 ;  /* 0x0000000300067245 */ /* 0x000fe40000201000 */
[----:B------:R-:W0:Y:S01]  /*08f0*/  LDC R26, c[0x0][0x658] ;  /* 0x00019600ff1a7b82 */ /* 0x000e220000000800 */
[----:B-1----:R-:W-:Y:S01]  /*0900*/  ISETP.NE.U32.AND P0, PT, R28, RZ, PT ;  /* 0x000000ff1c00720c */ /* 0x002fe20003f05070 */
[----:B---3--:R-:W-:Y:S01]  /*0910*/  IMAD.MOV R8, RZ, RZ, -R0 ;  /* 0x000000ffff087224 */ /* 0x008fe200078e0a00 */
[----:B------:R-:W-:Y:S01]  /*0920*/  SHF.R.U32.HI R7, RZ, R10, R7 ;  /* 0x0000000aff077219 */ /* 0x000fe20000011607 */
[----:B------:R-:W-:Y:S01]  /*0930*/  FMUL R6, R6, UR4 ;  /* 0x0000000406067c20 */ /* 0x000fe20008400000 */
[----:B------:R-:W-:-:S03]  /*0940*/  ISETP.NE.AND.EX P0, PT, R29, RZ, PT, P0 ;  /* 0x000000ff1d00720c */ /* 0x000fc60003f05300 */
[----:B------:R-:W1:Y:S01]  /*0950*/  LDC R14, c[0x0][0x148] ;  /* 0x00005200ff0e7b82 */ /* 0x000e620000000800 */
[----:B--2---:R-:W-:-:S07]  /*0960*/  IMAD R0, R5, R8, R4 ;  /* 0x0000000805007224 */ /* 0x004fce00078e0204 */
[----:B------:R-:W2:Y:S01]  /*0970*/  LDC R24, c[0x0][0x600] ;  /* 0x00018000ff187b82 */ /* 0x000ea20000000800 */
[-CC-:B----4-:R-:W-:Y:S02]  /*0980*/  SHF.R.U64 R30, R20, R12.reuse, R7.reuse ;  /* 0x0000000c141e7219 */ /* 0x190fe40000001207 */
[----:B------:R-:W-:Y:S01]  /*0990*/  SHF.R.U32.HI R5, RZ, R12, R7 ;  /* 0x0000000cff057219 */ /* 0x000fe20000011607 */
[----:B------:R-:W-:Y:S01]  /*09a0*/  IMAD.MOV.U32 R7, RZ, RZ, 0x1 ;  /* 0x00000001ff077424 */ /* 0x000fe200078e00ff */
[----:B------:R3:W4:Y:S03]  /*09b0*/  F2I.U32.TRUNC.NTZ R12, R6 ;  /* 0x00000006000c7305 */ /* 0x000726000020f000 */
[----:B------:R-:W1:Y:S01]  /*09c0*/  LDC R15, c[0x0][0x648] ;  /* 0x00019200ff0f7b82 */ /* 0x000e620000000800 */
[-C--:B0-----:R-:W-:Y:S02]  /*09d0*/  SHF.L.U32 R4, R9, R26.reuse, RZ ;  /* 0x0000001a09047219 */ /* 0x081fe400000006ff */
[----:B------:R-:W-:-:S02]  /*09e0*/  SHF.R.U64 R32, R30, R26, R5 ;  /* 0x0000001a1e207219 */ /* 0x000fc40000001205 */
[----:B------:R-:W-:Y:S02]  /*09f0*/  LOP3.LUT R11, RZ, R4, RZ, 0x33, !PT ;  /* 0x00000004ff0b7212 */ /* 0x000fe400078e33ff */
[-C--:B------:R-:W-:Y:S01]  /*0a00*/  SHF.R.U32.HI R5, RZ, R26.reuse, R5 ;  /* 0x0000001aff057219 */ /* 0x080fe20000011605 */
[----:B------:R-:W0:Y:S01]  /*0a10*/  LDC R21, c[0x0][0x638] ;  /* 0x00018e00ff157b82 */ /* 0x000e220000000800 */
[----:B------:R-:W-:Y:S01]  /*0a20*/  SHF.L.U32 R10, R7, R26, RZ ;  /* 0x0000001a070a7219 */ /* 0x000fe200000006ff */
[----:B------:R-:W-:-:S06]  /*0a30*/  IMAD.MOV.U32 R4, RZ, RZ, R32 ;  /* 0x000000ffff047224 */ /* 0x000fcc00078e0020 */
[----:B------:R-:W0:Y:S01]  /*0a40*/  LDC R91, c[0x0][0x610] ;  /* 0x00018400ff5b7b82 */ /* 0x000e220000000800 */
[----:B---34-:R-:W-:Y:S05]  /*0a50*/  @!P0 BRA `(.L_x_6) ;  /* 0x0000000000288947 */ /* 0x018fea0003800000 */
[----:B------:R-:W3:Y:S02]  /*0a60*/  LDC R9, c[0x0][0x64c] ;  /* 0x00019300ff097b82 */ /* 0x000ee40000000800 */
[----:B---3--:R-:W-:-:S05]  /*0a70*/  IADD3 R9, P0, R32, R9, RZ ;  /* 0x0000000920097210 */ /* 0x008fca0007f1e0ff */
        /* <DEDUP_REMOVED lines=8> */
.L_x_6:
[----:B-1----:R-:W-:Y:S01]  /*0b00*/  SHF.R.U64 R4, R4, R15, R5 ;  /* 0x0000000f04047219 */ /* 0x002fe20000001205 */
[----:B--2---:R-:W-:Y:S01]  /*0b10*/  VIADD R5, R24, 0xffffffff ;  /* 0xffffffff18057836 */ /* 0x004fe20000000000 */
[----:B------:R-:W-:Y:S01]  /*0b20*/  LOP3.LUT R11, R30, R11, RZ, 0xc0, !PT ;  /* 0x0000000b1e0b7212 */ /* 0x000fe200078ec0ff */
[----:B------:R-:W-:Y:S02]  /*0b30*/  IMAD.MOV R12, RZ, RZ, -R12 ;  /* 0x000000ffff0c7224 */ /* 0x000fe400078e0a0c */
[----:B------:R-:W-:Y:S02]  /*0b40*/  IMAD.MOV R6, RZ, RZ, -R4 ;  /* 0x000000ffff067224 */ /* 0x000fe400078e0a04 */
[----:B------:R-:W-:Y:S01]  /*0b50*/  IMAD R11, R10, R4, R11 ;  /* 0x000000040a0b7224 */ /* 0x000fe200078e020b */
[----:B------:R-:W-:Y:S01]  /*0b60*/  LOP3.LUT R4, R20, R5, RZ, 0xc0, !PT ;  /* 0x0000000514047212 */ /* 0x000fe200078ec0ff */
[----:B------:R-:W-:Y:S02]  /*0b70*/  @P3 IMAD R0, R14, R12, R3 ;  /* 0x0000000c0e003224 */ /* 0x000fe400078e0203 */
[----:B0-----:R-:W-:-:S02]  /*0b80*/  IMAD R3, R6, R21, R32 ;  /* 0x0000001506037224 */ /* 0x001fc400078e0220 */
[----:B------:R-:W-:Y:S02]  /*0b90*/  IMAD R91, R11, R91, R0 ;  /* 0x0000005b0b5b7224 */ /* 0x000fe400078e0200 */
[----:B------:R-:W-:Y:S02]  /*0ba0*/  IMAD R4, R3, R24, R4 ;  /* 0x0000001803047224 */ /* 0x000fe400078e0204 */
[----:B------:R-:W-:-:S03]  /*0bb0*/  IMAD.MOV.U32 R0, RZ, RZ, 0x1 ;  /* 0x00000001ff007424 */ /* 0x000fc600078e00ff */
[----:B------:R-:W-:Y:S02]  /*0bc0*/  SEL R92, R4, R91, !P3 ;  /* 0x0000005b045c7207 */ /* 0x000fe40005800000 */
[----:B------:R-:W-:-:S07]  /*0bd0*/  SEL R91, R91, R4, !P3 ;  /* 0x000000045b5b7207 */ /* 0x000fce0005800000 */
.L_x_4:
[----:B------:R-:W-:-:S08]  /*0be0*/  NOP ;  /* 0x0000000000007918 */ /* 0x000fd00000000000 */
[----:B------:R-:W0:Y:S02]  /*0bf0*/  USETMAXREG.TRY_ALLOC.CTAPOOL UP0, 0xe8 ;  /* 0x000000e8000079c8 */ /* 0x000e240008000600 */
[----:B0-----:R-:W-:-:S13]  /*0c00*/  PLOP3.LUT P0, PT, PT, PT, UP0, 0x80, 0x0 ;  /* 0x000000000000781c */ /* 0x001fda0003f0f008 */
[----:B------:R-:W-:Y:S05]  /*0c10*/  @!P0 BRA `(.L_x_4) ;  /* 0xfffffffc00f08947 */ /* 0x000fea000383ffff */
[----:B------:R-:W-:Y:S01]  /*0c20*/  ULDC.64 UR4, c[0x0][0x598] ;  /* 0x0001660000047ab9 */ /* 0x000fe20000000a00 */
[----:B------:R-:W-:Y:S01]  /*0c30*/  ULDC.64 UR36, c[0x0][0x208] ;  /* 0x0000820000247ab9 */ /* 0x000fe20000000a00 */
[----:B------:R-:W-:-:S04]  /*0c40*/  ISETP.NE.U32.AND P0, PT, RZ, UR4, PT ;  /* 0x00000004ff007c0c */ /* 0x000fc8000bf05070 */
[----:B------:R-:W-:-:S13]  /*0c50*/  ISETP.NE.AND.EX P0, PT, RZ, UR5, PT, P0 ;  /* 0x00000005ff007c0c */ /* 0x000fda000bf05300 */
[----:B------:R-:W-:Y:S05]  /*0c60*/  @!P0 BRA `(.L_x_7) ;  /* 0x00000000001c8947 */ /* 0x000fea0003800000 */
[----:B------:R-:W0:Y:S02]  /*0c70*/  LDC.64 R4, c[0x0][0x598] ;  /* 0x00016600ff047b82 */ /* 0x000e240000000a00 */
[----:B0-----:R-:W2:Y:S02]  /*0c80*/  LDG.E.64 R4, desc[UR36][R4.64] ;  /* 0x0000002404047981 */ /* 0x001ea4000c1e1b00 */
[----:B--2---:R-:W-:-:S04]  /*0c90*/  ISETP.NE.U32.AND P0, PT, R4, RZ, PT ;  /* 0x000000ff0400720c */ /* 0x004fc80003f05070 */
[----:B------:R-:W-:-:S13]  /*0ca0*/  ISETP.NE.AND.EX P0, PT, R5, RZ, PT, P0 ;  /* 0x000000ff0500720c */ /* 0x000fda0003f05300 */
[----:B------:R-:W-:Y:S05]  /*0cb0*/  @!P0 BRA `(.L_x_7) ;  /* 0x0000000000088947 */ /* 0x000fea0003800000 */
[----:B------:R0:W5:Y:S01]  /*0cc0*/  LD.E R23, desc[UR36][R4.64] ;  /* 0x0000002404177980 */ /* 0x000162000c101900 */
[----:B------:R-:W-:Y:S05]  /*0cd0*/  BRA `(.L_x_8) ;  /* 0x0000000000247947 */ /* 0x000fea0003800000 */
.L_x_7:
[----:B------:R-:W-:Y:S02]  /*0ce0*/  ULDC.64 UR4, c[0x0][0x588] ;  /* 0x0001620000047ab9 */ /* 0x000fe40000000a00 */
[----:B------:R-:W-:-:S04]  /*0cf0*/  ISETP.NE.U32.AND P0, PT, RZ, UR4, PT ;  /* 0x00000004ff007c0c */ /* 0x000fc8000bf05070 */
[----:B------:R-:W-:-:S13]  /*0d00*/  ISETP.NE.AND.EX P0, PT, RZ, UR5, PT, P0 ;  /* 0x00000005ff007c0c */ /* 0x000fda000bf05300 */
[----:B------:R-:W-:Y:S05]  /*0d10*/  @!P0 BRA `(.L_x_9) ;  /* 0x00000000000c8947 */ /* 0x000fea0003800000 */
[----:B------:R-:W0:Y:S02]  /*0d20*/  LDC.64 R4, c[0x0][0x588] ;  /* 0x00016200ff047b82 */ /* 0x000e240000000a00 */
[----:B0-----:R1:W5:Y:S01]  /*0d30*/  LDG.E R23, desc[UR36][R4.64] ;  /* 0x0000002404177981 */ /* 0x001362000c1e1900 */
[----:B------:R-:W-:Y:S05]  /*0d40*/  BRA `(.L_x_8) ;  /* 0x0000000000087947 */ /* 0x000fea0003800000 */
.L_x_9:
[----:B------:R-:W-:Y:S02]  /*0d50*/  ULDC UR4, c[0x0][0x580] ;  /* 0x0001600000047ab9 */ /* 0x000fe40000000800 */
[----:B------:R-:W-:-:S07]  /*0d60*/  IMAD.U32 R23, RZ, RZ, UR4 ;  /* 0x00000004ff177e24 */ /* 0x000fce000f8e00ff */
.L_x_8:
[----:B------:R-:W-:Y:S02]  /*0d70*/  ULDC.64 UR4, c[0x0][0x5a0] ;  /* 0x0001680000047ab9 */ /* 0x000fe40000000a00 */
[----:B------:R-:W-:-:S04]  /*0d80*/  ISETP.NE.U32.AND P0, PT, RZ, UR4, PT ;  /* 0x00000004ff007c0c */ /* 0x000fc8000bf05070 */
[----:B------:R-:W-:-:S13]  /*0d90*/  ISETP.NE.AND.EX P0, PT, RZ, UR5, PT, P0 ;  /* 0x00000005ff007c0c */ /* 0x000fda000bf05300 */
[----:B------:R-:W-:Y:S05]  /*0da0*/  @!P0 BRA `(.L_x_10) ;  /* 0x00000000001c8947 */ /* 0x000fea0003800000 */
[----:B01----:R-:W0:Y:S02]  /*0db0*/  LDC.64 R4, c[0x0][0x5a0] ;  /* 0x00016800ff047b82 */ /* 0x003e240000000a00 */
[----:B0-----:R-:W2:Y:S02]  /*0dc0*/  LDG.E.64 R4, desc[UR36][R4.64] ;  /* 0x0000002404047981 */ /* 0x001ea4000c1e1b00 */
[----:B--2---:R-:W-:-:S04]  /*0dd0*/  ISETP.NE.U32.AND P0, PT, R4, RZ, PT ;  /* 0x000000ff0400720c */ /* 0x004fc80003f05070 */
[----:B------:R-:W-:-:S13]  /*0de0*/  ISETP.NE.AND.EX P0, PT, R5, RZ, PT, P0 ;  /* 0x000000ff0500720c */ /* 0x000fda0003f05300 */
[----:B------:R-:W-:Y:S05]  /*0df0*/  @!P0 BRA `(.L_x_10) ;  /* 0x0000000000088947 */ /* 0x000fea0003800000 */
[----:B------:R0:W5:Y:S01]  /*0e00*/  LD.E R88, desc[UR36][R4.64] ;  /* 0x0000002404587980 */ /* 0x000162000c101900 */
[----:B------:R-:W-:Y:S05]  /*0e10*/  BRA `(.L_x_11) ;  /* 0x0000000000247947 */ /* 0x000fea0003800000 */
.L_x_10:
[----:B------:R-:W-:Y:S02]  /*0e20*/  ULDC.64 UR4, c[0x0][0x590] ;  /* 0x0001640000047ab9 */ /* 0x000fe40000000a00 */
[----:B------:R-:W-:-:S04]  /*0e30*/  ISETP.NE.U32.AND P0, PT, RZ, UR4, PT ;  /* 0x00000004ff007c0c */ /* 0x000fc8000bf05070 */
[----:B------:R-:W-:-:S13]  /*0e40*/  ISETP.NE.AND.EX P0, PT, RZ, UR5, PT, P0 ;  /* 0x00000005ff007c0c */ /* 0x000fda000bf05300 */
[----:B------:R-:W-:Y:S05]  /*0e50*/  @!P0 BRA `(.L_x_12) ;  /* 0x00000000000c8947 */ /* 0x000fea0003800000 */
[----:B01----:R-:W0:Y:S02]  /*0e60*/  LDC.64 R4, c[0x0][0x590] ;  /* 0x00016400ff047b82 */ /* 0x003e240000000a00 */
[----:B0-----:R1:W5:Y:S01]  /*0e70*/  LDG.E R88, desc[UR36][R4.64] ;  /* 0x0000002404587981 */ /* 0x001362000c1e1900 */
[----:B------:R-:W-:Y:S05]  /*0e80*/  BRA `(.L_x_11) ;  /* 0x0000000000087947 */ /* 0x000fea0003800000 */
.L_x_12:
[----:B------:R-:W-:Y:S02]  /*0e90*/  ULDC UR4, c[0x0][0x584] ;  /* 0x0001610000047ab9 */ /* 0x000fe40000000800 */
[----:B------:R-:W-:-:S07]  /*0ea0*/  IMAD.U32 R88, RZ, RZ, UR4 ;  /* 0x00000004ff587e24 */ /* 0x000fce000f8e00ff */
.L_x_11:
[----:B------:R-:W-:-:S13]  /*0eb0*/  LOP3.LUT P0, RZ, R0, 0xff, RZ, 0xc0, !PT ;  /* 0x000000ff00ff7812 */ /* 0x000fda000780c0ff */
[----:B------:R-:W-:Y:S05]  /*0ec0*/  @!P0 EXIT ;  /* 0x000000000000894d */ /* 0x000fea0003800000 */
[----:B------:R-:W-:Y:S01]  /*0ed0*/  ULDC UR4, c[0x0][0x28c] ;  /* 0x0000a30000047ab9 */ /* 0x000fe20000000800 */
[----:B------:R-:W-:Y:S01]  /*0ee0*/  LOP3.LUT R90, R19, 0x1, RZ, 0xfc, !PT ;  /* 0x00000001135a7812 */ /* 0x000fe200078efcff */
[----:B------:R-:W-:Y:S01]  /*0ef0*/  UIADD3 UR4, UR4, 0x1f, URZ ;  /* 0x0000001f04047890 */ /* 0x000fe2000fffe03f */
[----:B------:R-:W-:Y:S01]  /*0f00*/  UMOV UR38, URZ ;  /* 0x0000003f00267c82 */ /* 0x000fe20008000000 */
[----:B------:R-:W-:Y:S02]  /*0f10*/  UMOV UR39, URZ ;  /* 0x0000003f00277c82 */ /* 0x000fe40008000000 */
[----:B------:R-:W-:-:S04]  /*0f20*/  USHF.R.S32.HI UR5, URZ, 0x1f, UR4 ;  /* 0x0000001f3f057899 */ /* 0x000fc80008011404 */
[----:B------:R-:W-:-:S04]  /*0f30*/  ULEA.HI UR5, UR5, UR4, URZ, 0x5 ;  /* 0x0000000405057291 */ /* 0x000fc8000f8f283f */
[----:B------:R-:W-:-:S12]  /*0f40*/  USHF.R.S32.HI UR40, URZ, 0x5, UR5 ;  /* 0x000000053f287899 */ /* 0x000fd80008011405 */
.L_x_158:
[----:B------:R-:W-:Y:S01]  /*0f50*/  LOP3.LUT R0, R18, 0x80, RZ, 0xc0, !PT ;  /* 0x0000008012007812 */ /* 0x000fe200078ec0ff */
[----:B--2---:R-:W2:Y:S01]  /*0f60*/  S2UR UR7, SR_CgaCtaId ;  /* 0x00000000000779c3 */ /* 0x004ea20000008800 */
[----:B------:R-:W-:Y:S02]  /*0f70*/  UMOV UR6, 0x400 ;  /* 0x0000040000067882 */ /* 0x000fe40000000000 */
[----:B------:R-:W-:-:S06]  /*0f80*/  SHF.R.U32.HI R0, RZ, 0x7, R0 ;  /* 0x00000007ff007819 */ /* 0x000fcc0000011600 */
[----:B---3--:R-:W3:Y:S01]  /*0f90*/  SHFL.IDX PT, R0, R0, RZ, 0x1f ;  /* 0x00001fff00007589 */ /* 0x008ee200000e0000 */
[----:B--2---:R-:W-:Y:S01]  /*0fa0*/  ULEA UR42, UR7, UR6, 0x18 ;  /* 0x00000006072a7291 */ /* 0x004fe2000f8ec03f */
[----:B---3--:R-:W-:-:S13]  /*0fb0*/  R2UR UR4, R0 ;  /* 0x00000000000472ca */ /* 0x008fda00000e0000 */
[----:B------:R-:W-:-:S04]  /*0fc0*/  ULEA.HI UR5, UR4, UR4, URZ, 0x1 ;  /* 0x0000000404057291 */ /* 0x000fc8000f8f083f */
[----:B------:R-:W-:-:S04]  /*0fd0*/  ULOP3.LUT UR5, UR5, 0xffffe, URZ, 0xc0, !UPT ;  /* 0x000ffffe05057892 */ /* 0x000fc8000f8ec03f */
[----:B------:R-:W-:-:S03]  /*0fe0*/  UIADD3 UR5, UR4, -UR5, URZ ;  /* 0x8000000504057290 */ /* 0x000fc6000fffe03f */
[----:B------:R-:W-:Y:S01]  /*0ff0*/  ULDC UR4, c[0x0][0x28c] ;  /* 0x0000a30000047ab9 */ /* 0x000fe20000000800 */
[----:B------:R-:W-:Y:S01]  /*1000*/  ULEA UR5, UR5, UR42, 0xc ;  /* 0x0000002a05057291 */ /* 0x000fe2000f8e603f */
[----:B------:R-:W-:-:S03]  /*1010*/  ISETP.LT.AND P0, PT, RZ, UR4, PT ;  /* 0x00000004ff007c0c */ /* 0x000fc6000bf01270 */
[----:B------:R-:W-:-:S04]  /*1020*/  UIADD3 UR5, UR5, 0x100, URZ ;  /* 0x0000010005057890 */ /* 0x000fc8000fffe03f */
[----:B------:R-:W-:-:S04]  /*1030*/  USHF.R.U32.HI UR5, URZ, 0x4, UR5 ;  /* 0x000000043f057899 */ /* 0x000fc80008011605 */
[----:B------:R-:W-:Y:S02]  /*1040*/  ULOP3.LUT UR41, UR5, 0x3fff, URZ, 0xc0, !UPT ;  /* 0x00003fff05297892 */ /* 0x000fe4000f8ec03f */
[----:B-1--45:R-:W-:Y:S10]  /*1050*/  @P0 BRA `(.L_x_13) ;  /* 0x0000000000400947 */ /* 0x032ff40003800000 */
[----:B------:R-:W-:Y:S01]  /*1060*/  MOV R0, 0x0 ;  /* 0x0000000000007802 */ /* 0x000fe20000000f00 */
[----:B------:R-:W-:Y:S01]  /*1070*/  ULDC.64 UR4, c[0x4][0x68] ;  /* 0x01001a0000047ab9 */ /* 0x000fe20000000a00 */
[----:B------:R-:W-:Y:S01]  /*1080*/  ULDC.64 UR6, c[0x4][0x8] ;  /* 0x0100020000067ab9 */ /* 0x000fe20000000a00 */
[----:B01----:R-:W-:Y:S01]  /*1090*/  IMAD.U32 R4, RZ, RZ, UR4 ;  /* 0x00000004ff047e24 */ /* 0x003fe2000f8e00ff */
[----:B------:R0:W1:Y:S01]  /*10a0*/  LDC.64 R14, c[0x4][R0] ;  /* 0x01000000000e7b82 */ /* 0x0000620000000a00 */
[----:B------:R-:W-:Y:S01]  /*10b0*/  IMAD.U32 R5, RZ, RZ, UR5 ;  /* 0x00000005ff057e24 */ /* 0x000fe2000f8e00ff */
[----:B------:R-:W-:Y:S01]  /*10c0*/  ULDC.64 UR4, c[0x4][0x70] ;  /* 0x01001c0000047ab9 */ /* 0x000fe20000000a00 */
[----:B------:R-:W-:Y:S02]  /*10d0*/  IMAD.U32 R10, RZ, RZ, UR6 ;  /* 0x00000006ff0a7e24 */ /* 0x000fe4000f8e00ff */
[----:B------:R-:W-:Y:S02]  /*10e0*/  IMAD.U32 R6, RZ, RZ, UR4 ;  /* 0x00000004ff067e24 */ /* 0x000fe4000f8e00ff */
[----:B------:R-:W-:-:S02]  /*10f0*/  IMAD.U32 R7, RZ, RZ, UR5 ;  /* 0x00000005ff077e24 */ /* 0x000fc4000f8e00ff */
[----:B------:R-:W-:Y:S02]  /*1100*/  IMAD.U32 R11, RZ, RZ, UR7 ;  /* 0x00000007ff0b7e24 */ /* 0x000fe4000f8e00ff */
[----:B------:R-:W-:Y:S02]  /*1110*/  IMAD.MOV.U32 R8, RZ, RZ, 0x1e1 ;  /* 0x000001e1ff087424 */ /* 0x000fe400078e00ff */
[----:B------:R-:W-:Y:S02]  /*1120*/  IMAD.MOV.U32 R12, RZ, RZ, 0x1 ;  /* 0x00000001ff0c7424 */ /* 0x000fe400078e00ff */
[----:B0-----:R-:W-:-:S07]  /*1130*/  IMAD.MOV.U32 R13, RZ, RZ, RZ ;  /* 0x000000ffff0d7224 */ /* 0x001fce00078e00ff */
[----:B------:R-:W-:-:S07]  /*1140*/  LEPC R20, `(.L_x_13) ;  /* 0x000000001014794e */ /* 0x000fce0000000000 */
[----:B-1---5:R-:W-:Y:S05]  /*1150*/  CALL.ABS.NOINC R14 ;  /* 0x000000000e007343 */ /* 0x022fea0003c00000 */
.L_x_13:
[----:B------:R-:W-:-:S13]  /*1160*/  ISETP.NE.AND P0, PT, R90, 0x3, PT ;  /* 0x000000035a00780c */ /* 0x000fda0003f05270 */
[----:B------:R-:W-:Y:S05]  /*1170*/  @!P0 BRA `(.L_x_14) ;  /* 0x0000000000048947 */ /* 0x000fea0003800000 */
[----:B------:R-:W-:Y:S01]  /*1180*/  BPT.TRAP 0x1 ;  /* 0x000000040000795c */ /* 0x000fe20000300000 */
.L_x_14:
[----:B------:R-:W-:Y:S02]  /*1190*/  IMAD.U32 R3, RZ, RZ, UR39 ;  /* 0x00000027ff037e24 */ /* 0x000fe4000f8e00ff */
[----:B------:R-:W-:-:S03]  /*11a0*/  IMAD.U32 R0, RZ, RZ, UR38 ;  /* 0x00000026ff007e24 */ /* 0x000fc6000f8e00ff */
[----:B------:R-:W-:Y:S02]  /*11b0*/  LEA R3, R3, UR42, 0x3 ;  /* 0x0000002a03037c11 */ /* 0x000fe4000f8e18ff */
[----:B------:R-:W-:-:S04]  /*11c0*/  SHF.L.U32 R0, R0, 0x1f, RZ ;  /* 0x0000001f00007819 */ /* 0x000fc800000006ff */
[----:B------:R2:W3:Y:S01]  /*11d0*/  SYNCS.PHASECHK.TRANS64.TRYWAIT P1, [R3+URZ], R0 ;  /* 0x00000000030075a7 */ /* 0x0004e2000802017f */
[----:B------:R-:W-:Y:S05]  /*11e0*/  @!P0 BRA `(.L_x_15) ;  /* 0x0000000000048947 */ /* 0x000fea0003800000 */
[----:B------:R-:W-:Y:S01]  /*11f0*/  BPT.TRAP 0x1 ;  /* 0x000000040000795c */ /* 0x000fe20000300000 */
.L_x_15:
[----:B---3--:R-:W-:Y:S05]  /*1200*/  @P1 BRA `(.L_x_16) ;  /* 0x0000000000081947 */ /* 0x008fea0003800000 */
[----:B------:R-:W3:Y:S02]  /*1210*/  SYNCS.PHASECHK.TRANS64.TRYWAIT P1, [R3+URZ], R0 ;  /* 0x00000000030075a7 */ /* 0x000ee4000802017f */
[----:B---3--:R-:W-:Y:S05]  /*1220*/  @!P1 BRA `(.L_x_17) ;  /* 0x0000006400b49947 */ /* 0x008fea0003800000 */
.L_x_16:
[----:B------:R-:W-:-:S04]  /*1230*/  UISETP.LT.AND UP0, UPT, UR40, 0x1, UPT ;  /* 0x000000012800788c */ /* 0x000fc8000bf01270 */
[----:B------:R-:W-:-:S04]  /*1240*/  USEL UR4, UR40, 0x1, UP0 ;  /* 0x0000000128047887 */ /* 0x000fc80008000000 */
[----:B------:R-:W-:-:S06]  /*1250*/  UIADD3 UR4, UR40, -UR4, URZ ;  /* 0x8000000428047290 */ /* 0x000fcc000fffe03f */
[----:B--23--:R-:W-:Y:S01]  /*1260*/  IMAD.U32 R0, RZ, RZ, UR4 ;  /* 0x00000004ff007e24 */ /* 0x00cfe2000f8e00ff */
[----:B------:R-:W-:Y:S05]  /*1270*/  WARPSYNC.ALL ;  /* 0x0000000000007948 */ /* 0x000fea0003800000 */
[----:B------:R-:W-:Y:S01]  /*1280*/  ISETP.GE.AND P1, PT, R0, 0x1, PT ;  /* 0x000000010000780c */ /* 0x000fe20003f26270 */
[----:B------:R-:W-:Y:S01]  /*1290*/  UIADD3 UR4, UR42, 0xa100, URZ ;  /* 0x0000a1002a047890 */ /* 0x000fe2000fffe03f */
[----:B------:R-:W-:Y:S01]  /*12a0*/  WARPGROUP.ARRIVE ;  /* 0x00000000000079c5 */ /* 0x000fe20000000000 */
[----:B------:R-:W-:Y:S02]  /*12b0*/  ULOP3.LUT UR41, UR41, 0x10000, URZ, 0xfc, !UPT ;  /* 0x0001000029297892 */ /* 0x000fe4000f8efc3f */
[----:B------:R-:W-:Y:S01]  /*12c0*/  USHF.R.U32.HI UR4, URZ, 0x4, UR4 ;  /* 0x000000043f047899 */ /* 0x000fe20008011604 */
[----:B------:R-:W-:Y:S01]  /*12d0*/  UMOV UR5, 0x80000020 ;  /* 0x8000002000057882 */ /* 0x000fe20000000000 */
[----:B------:R-:W-:-:S02]  /*12e0*/  UMOV UR7, 0x80000020 ;  /* 0x8000002000077882 */ /* 0x000fc40000000000 */
[----:B------:R-:W-:-:S04]  /*12f0*/  ULOP3.LUT UR4, UR4, 0x3fff, URZ, 0xc0, !UPT ;  /* 0x00003fff04047892 */ /* 0x000fc8000f8ec03f */
[----:B------:R-:W-:Y:S02]  /*1300*/  ULOP3.LUT UR10, UR4, 0x10000, URZ, 0xfc, !UPT ;  /* 0x00010000040a7892 */ /* 0x000fe4000f8efc3f */
[----:B------:R-:W-:Y:S02]  /*1310*/  ULEA UR4, UR39, UR41, 0x9 ;  /* 0x0000002927047291 */ /* 0x000fe4000f8e483f */
[----:B------:R-:W-:-:S09]  /*1320*/  ULEA UR6, UR39, UR10, 0x9 ;  /* 0x0000000a27067291 */ /* 0x000fd2000f8e483f */
[----:B------:R-:W-:Y:S01]  /*1330*/  HGMMA.64x128x16.F32.BF16 R24, gdesc[UR4], RZ, !UPT, gsb0 ;  /* 0x01e00000041879f0 */ /* 0x000fe2000c0018ff */
[----:B------:R-:W-:Y:S02]  /*1340*/  UIADD3 UR4, UR4, 0x2, URZ ;  /* 0x0000000204047890 */ /* 0x000fe4000fffe03f */
[----:B------:R-:W-:Y:S01]  /*1350*/  UIADD3 UR6, UR6, 0x2, URZ ;  /* 0x0000000206067890 */ /* 0x000fe2000fffe03f */
[----:B------:R-:W-:Y:S01]  /*1360*/  UMOV UR5, 0x80000020 ;  /* 0x8000002000057882 */ /* 0x000fe20000000000 */
[----:B------:R-:W-:Y:S01]  /*1370*/  UMOV UR7, 0x80000020 ;  /* 0x8000002000077882 */ /* 0x000fe20000000000 */
[----:B------:R-:W-:Y:S02]  /*1380*/  WARPGROUP.DEPBAR.LE gsb0, 0x0 ;  /* 0x00008000000079c5 */ /* 0x000fe40000010000 */
[----:B------:R-:W-:-:S06]  /*1390*/  WARPGROUP.ARRIVE ;  /* 0x00000000000079c5 */ /* 0x000fcc0000000000 */
[----:B------:R-:W-:Y:S03]  /*13a0*/  HGMMA.64x128x16.F32.BF16 R24, gdesc[UR4], R24, gsb0 ;  /* 0x01e00000041879f0 */ /* 0x000fe60008001818 */
[----:B------:R-:W-:Y:S02]  /*13b0*/  WARPGROUP.DEPBAR.LE gsb0, 0x0 ;  /* 0x00008000000079c5 */ /* 0x000fe40000010000 */
[----:B------:R-:W-:Y:S05]  /*13c0*/  @!P1 BRA `(.L_x_18) ;  /* 0x0000000000d89947 */ /* 0x000fea0003800000 */
[----:B------:R-:W-:Y:S02]  /*13d0*/  UIADD3 UR4, UR39, 0x1, URZ ;  /* 0x0000000127047890 */ /* 0x000fe4000fffe03f */
[----:B------:R-:W-:Y:S02]  /*13e0*/  UMOV UR9, UR39 ;  /* 0x0000002700097c82 */ /* 0x000fe40008000000 */
[----:B------:R-:W-:-:S04]  /*13f0*/  UISETP.NE.AND UP0, UPT, UR4, 0x5, UPT ;  /* 0x000000050400788c */ /* 0x000fc8000bf05270 */
[----:B------:R-:W-:Y:S02]  /*1400*/  USEL UR5, URZ, 0x1, UP0 ;  /* 0x000000013f057887 */ /* 0x000fe40008000000 */
[----:B------:R-:W-:Y:S02]  /*1410*/  USEL UR8, UR4, URZ, UP0 ;  /* 0x0000003f04087287 */ /* 0x000fe40008000000 */
[----:B------:R-:W-:-:S06]  /*1420*/  ULOP3.LUT UR5, UR38, UR5, URZ, 0x3c, !UPT ;  /* 0x0000000526057292 */ /* 0x000fcc000f8e3c3f */
[----:B01----:R-:W-:-:S07]  /*1430*/  IMAD.U32 R5, RZ, RZ, UR5 ;  /* 0x00000005ff057e24 */ /* 0x003fce000f8e00ff */
.L_x_25:
[----:B01----:R-:W-:Y:S05]  /*1440*/  @!P0 BRA `(.L_x_19) ;  /* 0x0000000000048947 */ /* 0x003fea0003800000 */
[----:B------:R-:W-:Y:S01]  /*1450*/  BPT.TRAP 0x1 ;  /* 0x000000040000795c */ /* 0x000fe20000300000 */
.L_x_19:
[----:B------:R-:W0:Y:S01]  /*1460*/  S2UR UR5, SR_CgaCtaId ;  /* 0x00000000000579c3 */ /* 0x000e220000008800 */
[----:B------:R-:W-:Y:S01]  /*1470*/  UMOV UR4, 0x400 ;  /* 0x0000040000047882 */ /* 0x000fe20000000000 */
[----:B------:R-:W-:Y:S01]  /*1480*/  SHF.L.U32 R3, R5, 0x1f, RZ ;  /* 0x0000001f05037819 */ /* 0x000fe200000006ff */
[----:B0-----:R-:W-:-:S04]  /*1490*/  ULEA UR11, UR5, UR4, 0x18 ;  /* 0x00000004050b7291 */ /* 0x001fc8000f8ec03f */
[----:B------:R-:W-:-:S09]  /*14a0*/  ULEA UR4, UR8, UR11, 0x3 ;  /* 0x0000000b08047291 */ /* 0x000fd2000f8e183f */
[----:B------:R0:W1:Y:S01]  /*14b0*/  SYNCS.PHASECHK.TRANS64.TRYWAIT P1, [UR4], R3 ;  /* 0x00000003ff0075a7 */ /* 0x0000620008020144 */
[----:B------:R-:W-:Y:S05]  /*14c0*/  @!P0 BRA `(.L_x_20) ;  /* 0x0000000000048947 */ /* 0x000fea0003800000 */
[----:B------:R-:W-:Y:S01]  /*14d0*/  BPT.TRAP 0x1 ;  /* 0x000000040000795c */ /* 0x000fe20000300000 */
.L_x_20:
[----:B-1----:R-:W-:Y:S05]  /*14e0*/  @P1 BRA `(.L_x_21) ;  /* 0x0000000000081947 */ /* 0x002fea0003800000 */
[----:B------:R-:W1:Y:S02]  /*14f0*/  SYNCS.PHASECHK.TRANS64.TRYWAIT P1, [UR4], R3 ;  /* 0x00000003ff0075a7 */ /* 0x000e640008020144 */
[----:B-1----:R-:W-:Y:S05]  /*1500*/  @!P1 BRA `(.L_x_22) ;  /* 0x0000006400109947 */ /* 0x002fea0003800000 */
.L_x_21:
[----:B------:R-:W-:Y:S01]  /*1510*/  ULEA UR4, UR8, UR41, 0x9 ;  /* 0x0000002908047291 */ /* 0x000fe2000f8e483f */
[----:B------:R-:W-:Y:S01]  /*1520*/  WARPGROUP.ARRIVE ;  /* 0x00000000000079c5 */ /* 0x000fe20000000000 */
[----:B------:R-:W-:Y:S01]  /*1530*/  ULEA UR6, UR8, UR10, 0x9 ;  /* 0x0000000a08067291 */ /* 0x000fe2000f8e483f */
[----:B------:R-:W-:Y:S01]  /*1540*/  UMOV UR5, 0x80000020 ;  /* 0x8000002000057882 */ /* 0x000fe20000000000 */
[----:B------:R-:W-:-:S07]  /*1550*/  UMOV UR7, 0x80000020 ;  /* 0x8000002000077882 */ /* 0x000fce0000000000 */
[----:B------:R-:W-:Y:S01]  /*1560*/  HGMMA.64x128x16.F32.BF16 R24, gdesc[UR4], R24, gsb0 ;  /* 0x01e00000041879f0 */ /* 0x000fe20008001818 */
        /* <DEDUP_REMOVED lines=9> */
[----:B------:R-:W-:Y:S01]  /*1600*/  BPT.TRAP 0x1 ;  /* 0x000000040000795c */ /* 0x000fe20000300000 */
.L_x_23:
[----:B------:R-:W-:Y:S01]  /*1610*/  ULEA UR4, UR9, UR11, 0x3 ;  /* 0x0000000b09047291 */ /* 0x000fe2000f8e183f */
[----:B------:R-:W-:-:S03]  /*1620*/  ISETP.GT.U32.AND P1, PT, R19, 0x1, PT ;  /* 0x000000011300780c */ /* 0x000fc60003f24070 */
[----:B------:R-:W-:-:S04]  /*1630*/  UIADD3 UR4, UR4, 0x28, URZ ;  /* 0x0000002804047890 */ /* 0x000fc8000fffe03f */
[----:B------:R-:W-:-:S09]  /*1640*/  UPRMT UR4, URZ, 0x654, UR4 ;  /* 0x000006543f047896 */ /* 0x000fd20008000004 */
[----:B------:R-:W-:Y:S01]  /*1650*/  SYNCS.ARRIVE.TRANS64.RED.A1T0 RZ, [UR4], RZ ;  /* 0x000000ffffff79a7 */ /* 0x000fe20008100404 */
[----:B------:R-:W-:Y:S05]  /*1660*/  @P1 BRA `(.L_x_24) ;  /* 0x0000000000041947 */ /* 0x000fea0003800000 */
[----:B------:R-:W-:Y:S01]  /*1670*/  BPT.TRAP 0x1 ;  /* 0x000000040000795c */ /* 0x000fe20000300000 */
.L_x_24:
[----:B------:R-:W-:Y:S01]  /*1680*/  UIADD3 UR8, UR8, 0x1, URZ ;  /* 0x0000000108087890 */ /* 0x000fe2000fffe03f */
[C---:B------:R-:W-:Y:S01]  /*1690*/  ISETP.GT.AND P1, PT, R0.reuse, 0x1, PT ;  /* 0x000000010000780c */ /* 0x040fe20003f24270 */
[----:B------:R-:W-:Y:S01]  /*16a0*/  UIADD3 UR9, UR9, 0x1, URZ ;  /* 0x0000000109097890 */ /* 0x000fe2000fffe03f */
[----:B------:R-:W-:Y:S01]  /*16b0*/  VIADD R0, R0, 0xffffffff ;  /* 0xffffffff00007836 */ /* 0x000fe20000000000 */
[----:B------:R-:W-:Y:S02]  /*16c0*/  UISETP.NE.AND UP0, UPT, UR8, 0x5, UPT ;  /* 0x000000050800788c */ /* 0x000fe4000bf05270 */
[----:B------:R-:W-:Y:S02]  /*16d0*/  UISETP.NE.AND UP1, UPT, UR9, 0x5, UPT ;  /* 0x000000050900788c */ /* 0x000fe4000bf25270 */
[----:B------:R-:W-:Y:S02]  /*16e0*/  USEL UR4, URZ, 0x1, UP0 ;  /* 0x000000013f047887 */ /* 0x000fe40008000000 */
[----:B------:R-:W-:-:S02]  /*16f0*/  USEL UR8, UR8, URZ, UP0 ;  /* 0x0000003f08087287 */ /* 0x000fc40008000000 */
[----:B------:R-:W-:Y:S02]  /*1700*/  USEL UR9, UR9, URZ, UP1 ;  /* 0x0000003f09097287 */ /* 0x000fe40008800000 */
[----:B------:R-:W-:Y:S01]  /*1710*/  LOP3.LUT R5, R5, UR4, RZ, 0x3c, !PT ;  /* 0x0000000405057c12 */ /* 0x000fe2000f8e3cff */
[----:B------:R-:W-:Y:S09]  /*1720*/  @P1 BRA `(.L_x_25) ;  /* 0xfffffffc00441947 */ /* 0x000ff2000383ffff */
.L_x_18:
[----:B------:R-:W2:Y:S02]  /*1730*/  LDC R0, c[0x0][0x28c] ;  /* 0x0000a300ff007b82 */ /* 0x000ea40000000800 */
[----:B--2---:R-:W-:-:S13]  /*1740*/  ISETP.GE.AND P1, PT, R0, 0x1, PT ;  /* 0x000000010000780c */ /* 0x004fda0003f26270 */
[----:B------:R-:W-:Y:S05]  /*1750*/  @!P1 BRA `(.L_x_26) ;  /* 0x0000000000489947 */ /* 0x000fea0003800000 */
[----:B------:R-:W-:Y:S05]  /*1760*/  @!P0 BRA `(.L_x_27) ;  /* 0x0000000000048947 */ /* 0x000fea0003800000 */
[----:B------:R-:W-:Y:S01]  /*1770*/  BPT.TRAP 0x1 ;  /* 0x000000040000795c */ /* 0x000fe20000300000 */
.L_x_27:
[----:B------:R-:W2:Y:S01]  /*1780*/  S2UR UR7, SR_CgaCtaId ;  /* 0x00000000000779c3 */ /* 0x000ea20000008800 */
[----:B------:R-:W-:Y:S01]  /*1790*/  UISETP.LT.AND UP0, UPT, UR40, 0x1, UPT ;  /* 0x000000012800788c */ /* 0x000fe2000bf01270 */
[----:B------:R-:W-:-:S03]  /*17a0*/  ISETP.GT.U32.AND P0, PT, R19, 0x1, PT ;  /* 0x000000011300780c */ /* 0x000fc60003f04070 */
[----:B------:R-:W-:-:S04]  /*17b0*/  USEL UR6, UR40, 0x1, UP0 ;  /* 0x0000000128067887 */ /* 0x000fc80008000000 */
[----:B------:R-:W-:-:S04]  /*17c0*/  UIADD3 UR6, UR39, UR40, -UR6 ;  /* 0x0000002827067290 */ /* 0x000fc8000fffe806 */
[----:B------:R-:W-:-:S04]  /*17d0*/  UIMAD.WIDE.U32 UR4, UR6, -0x33333333, URZ ;  /* 0xcccccccd060478a5 */ /* 0x000fc8000f8e003f */
[----:B------:R-:W-:-:S03]  /*17e0*/  USHF.R.U32.HI UR4, URZ, 0x2, UR5 ;  /* 0x000000023f047899 */ /* 0x000fc60008011605 */
[----:B------:R-:W-:Y:S01]  /*17f0*/  UMOV UR5, 0x400 ;  /* 0x0000040000057882 */ /* 0x000fe20000000000 */
[----:B------:R-:W-:Y:S02]  /*1800*/  UIMAD UR6, UR4, -0x5, UR6 ;  /* 0xfffffffb040678a4 */ /* 0x000fe4000f8e0206 */
[----:B--2---:R-:W-:-:S04]  /*1810*/  ULEA UR5, UR7, UR5, 0x18 ;  /* 0x0000000507057291 */ /* 0x004fc8000f8ec03f */
[----:B------:R-:W-:-:S04]  /*1820*/  ULEA UR6, UR6, UR5, 0x3 ;  /* 0x0000000506067291 */ /* 0x000fc8000f8e183f */
[----:B------:R-:W-:-:S04]  /*1830*/  UIADD3 UR6, UR6, 0x28, URZ ;  /* 0x0000002806067890 */ /* 0x000fc8000fffe03f */
[----:B------:R-:W-:-:S09]  /*1840*/  UPRMT UR6, URZ, 0x654, UR6 ;  /* 0x000006543f067896 */ /* 0x000fd20008000006 */
[----:B------:R-:W-:Y:S01]  /*1850*/  SYNCS.ARRIVE.TRANS64.RED.A1T0 RZ, [UR6], RZ ;  /* 0x000000ffffff79a7 */ /* 0x000fe20008100406 */
[----:B------:R-:W-:Y:S05]  /*1860*/  @P0 BRA `(.L_x_26) ;  /* 0x0000000000040947 */ /* 0x000fea0003800000 */
[----:B------:R-:W-:Y:S01]  /*1870*/  BPT.TRAP 0x1 ;  /* 0x000000040000795c */ /* 0x000fe20000300000 */
.L_x_26:
[----:B------:R-:W2:Y:S01]  /*1880*/  LDC R6, c[0x0][0x288] ;  /* 0x0000a200ff067b82 */ /* 0x000ea20000000800 */
[----:B------:R-:W-:Y:S01]  /*1890*/  LOP3.LUT R0, R22, 0x1, RZ, 0xc0, !PT ;  /* 0x0000000116007812 */ /* 0x000fe200078ec0ff */
[----:B------:R-:W-:Y:S01]  /*18a0*/  IMAD.SHL.U32 R13, R92, 0x80, RZ ;  /* 0x000000805c0d7824 */ /* 0x000fe200078e00ff */
[----:B01----:R-:W-:Y:S01]  /*18b0*/  SHF.R.U32.HI R3, RZ, 0x2, R18 ;  /* 0x00000002ff037819 */ /* 0x003fe20000011612 */
[----:B------:R-:W-:Y:S01]  /*18c0*/  UIADD3 UR39, UR40, UR39, URZ ;  /* 0x0000002728277290 */ /* 0x000fe2000fffe03f */
[----:B------:R-:W-:Y:S01]  /*18d0*/  LOP3.LUT R4, R18, 0x60, RZ, 0xc0, !PT ;  /* 0x0000006012047812 */ /* 0x000fe200078ec0ff */
[----:B------:R-:W-:Y:S01]  /*18e0*/  IMAD.SHL.U32 R8, R0, 0x40, RZ ;  /* 0x0000004000087824 */ /* 0x000fe200078e00ff */
[----:B------:R-:W-:Y:S01]  /*18f0*/  LOP3.LUT R5, R18, 0x3, RZ, 0xc0, !PT ;  /* 0x0000000312057812 */ /* 0x000fe200078ec0ff */
[----:B------:R-:W-:Y:S01]  /*1900*/  UISETP.GT.U32.AND UP0, UPT, UR39, 0x4, UPT ;  /* 0x000000042700788c */ /* 0x000fe2000bf04070 */
[----:B------:R-:W-:Y:S01]  /*1910*/  LOP3.LUT R3, R3, 0x7, RZ, 0xc0, !PT ;  /* 0x0000000703037812 */ /* 0x000fe200078ec0ff */
[----:B------:R-:W-:Y:S01]  /*1920*/  ULDC UR7, c[0x0][0x284] ;  /* 0x0000a10000077ab9 */ /* 0x000fe20000000800 */
[----:B------:R-:W-:Y:S01]  /*1930*/  SHF.R.U32.HI R4, RZ, 0x1, R4 ;  /* 0x00000001ff047819 */ /* 0x000fe20000011604 */
[----:B------:R-:W-:Y:S01]  /*1940*/  UISETP.LT.U32.AND UP0, UPT, UR40, 0x5, UP0 ;  /* 0x000000052800788c */ /* 0x000fe20008701070 */
[----:B------:R-:W-:Y:S01]  /*1950*/  SHF.R.S32.HI R21, RZ, 0x1f, R89 ;  /* 0x0000001fff157819 */ /* 0x000fe20000011459 */
[----:B------:R-:W-:Y:S01]  /*1960*/  UISETP.GE.U32.AND UP1, UPT, UR40, 0x5, UPT ;  /* 0x000000052800788c */ /* 0x000fe2000bf26070 */
[--C-:B------:R-:W-:Y:S01]  /*1970*/  IADD3 R7, RZ, -R4, -R3.reuse ;  /* 0x80000004ff077210 */ /* 0x100fe20007ffe803 */
[----:B------:R-:W-:Y:S01]  /*1980*/  ULDC.64 UR8, c[0x0][0x5d0] ;  /* 0x0001740000087ab9 */ /* 0x000fe20000000a00 */
[----:B------:R-:W-:Y:S01]  /*1990*/  LOP3.LUT R3, R8, 0x40, R3, 0xe2, !PT ;  /* 0x0000004008037812 */ /* 0x000fe200078ee203 */
[----:B------:R-:W-:Y:S01]  /*19a0*/  IMAD.SHL.U32 R8, R18, 0x2, RZ ;  /* 0x0000000212087824 */ /* 0x000fe200078e00ff */
[----:B------:R-:W-:Y:S01]  /*19b0*/  UIMAD.WIDE.U32 UR4, UR39, -0x33333333, URZ ;  /* 0xcccccccd270478a5 */ /* 0x000fe2000f8e003f */
[----:B------:R-:W-:Y:S01]  /*19c0*/  IMAD.WIDE R10, R91, 0x80, RZ ;  /* 0x000000805b0a7825 */ /* 0x000fe200078e02ff */
[----:B------:R-:W-:-:S02]  /*19d0*/  USEL UR6, URZ, 0x1, !UP0 ;  /* 0x000000013f067887 */ /* 0x000fc4000c000000 */
[----:B------:R-:W-:Y:S01]  /*19e0*/  LOP3.LUT R8, R13, 0x6, R8, 0xf8, !PT ;  /* 0x000000060d087812 */ /* 0x000fe200078ef808 */
[----:B--2---:R-:W-:Y:S01]  /*19f0*/  IMAD R12, R5, -0x2, R6 ;  /* 0xfffffffe050c7824 */ /* 0x004fe200078e0206 */
[----:B------:R-:W-:Y:S01]  /*1a00*/  ISETP.GE.AND P0, PT, R13, R6, PT ;  /* 0x000000060d00720c */ /* 0x000fe20003f06270 */
[----:B------:R-:W-:Y:S01]  /*1a10*/  IMAD.SHL.U32 R5, R91, 0x80, RZ ;  /* 0x000000805b057824 */ /* 0x000fe200078e00ff */
[----:B------:R-:W-:Y:S01]  /*1a20*/  SHF.R.S32.HI R9, RZ, 0x1f, R8 ;  /* 0x0000001fff097819 */ /* 0x000fe20000011408 */
[----:B------:R-:W-:Y:S01]  /*1a30*/  IMAD R6, R21, UR8, RZ ;  /* 0x0000000815067c24 */ /* 0x000fe2000f8e02ff */
[----:B------:R-:W-:Y:S01]  /*1a40*/  USHF.R.U32.HI UR4, URZ, 0x2, UR5 ;  /* 0x000000023f047899 */ /* 0x000fe20008011605 */
[----:B------:R-:W-:Y:S01]  /*1a50*/  IMAD R0, R0, -0x40, R7 ;  /* 0xffffffc000007824 */ /* 0x000fe200078e0207 */
[----:B------:R-:W-:Y:S01]  /*1a60*/  ISETP.GE.OR P0, PT, R5, UR7, P0 ;  /* 0x0000000705007c0c */ /* 0x000fe20008706670 */
[----:B------:R-:W-:Y:S01]  /*1a70*/  ULOP3.LUT UR38, UR38, UR6, URZ, 0x3c, !UPT ;  /* 0x0000000626267292 */ /* 0x000fe2000f8e3c3f */
[C---:B------:R-:W-:Y:S01]  /*1a80*/  IMAD R15, R89.reuse, UR9, R6 ;  /* 0x00000009590f7c24 */ /* 0x040fe2000f8e0206 */
[----:B------:R-:W-:Y:S01]  /*1a90*/  LOP3.LUT R105, R10, R3, R4, 0xfe, !PT ;  /* 0x000000030a697212 */ /* 0x000fe200078efe04 */
[----:B------:R-:W-:Y:S01]  /*1aa0*/  IMAD.WIDE.U32 R6, R89, UR8, R8 ;  /* 0x0000000859067c25 */ /* 0x000fe2000f8e0008 */
[----:B------:R-:W-:Y:S01]  /*1ab0*/  UIMAD UR39, UR4, -0x5, UR39 ;  /* 0xfffffffb042778a4 */ /* 0x000fe2000f8e0227 */
[----:B------:R-:W-:Y:S01]  /*1ac0*/  IADD3 R3, -R5, UR7, R0 ;  /* 0x0000000705037c10 */ /* 0x000fe2000fffe100 */
[----:B------:R-:W-:Y:S01]  /*1ad0*/  @UP1 ULOP3.LUT UR38, UR38, 0x1, UR4, 0x78, !UPT ;  /* 0x0000000126261892 */ /* 0x000fe2000f8e7804 */
[----:B------:R-:W-:-:S02]  /*1ae0*/  IMAD.IADD R7, R7, 0x1, R15 ;  /* 0x0000000107077824 */ /* 0x000fc400078e020f */
[----:B------:R-:W-:Y:S02]  /*1af0*/  IMAD.IADD R4, R12, 0x1, -R13 ;  /* 0x000000010c047824 */ /* 0x000fe400078e0a0d */
[----:B------:R-:W-:Y:S01]  /*1b00*/  IMAD.MOV.U32 R0, RZ, RZ, -0x1 ;  /* 0xffffffffff007424 */ /* 0x000fe200078e00ff */
[----:B------:R-:W-:Y:S06]  /*1b10*/  @P0 BRA `(.L_x_28) ;  /* 0x0000004000240947 */ /* 0x000fec0003800000 */
[----:B------:R-:W0:Y:S01]  /*1b20*/  LDC.64 R98, c[0x0][0x5c8] ;  /* 0x00017200ff627b82 */ /* 0x000e220000000a00 */
[----:B-----5:R-:W-:Y:S01]  /*1b30*/  FSETP.NEU.AND P0, PT, R88, RZ, PT ;  /* 0x000000ff5800720b */ /* 0x020fe20003f0d000 */
[----:B------:R-:W-:Y:S01]  /*1b40*/  BSSY B0, `(.L_x_28) ;  /* 0x0000406000007945 */ /* 0x000fe20003800000 */
[----:B------:R-:W-:-:S04]  /*1b50*/  ISETP.GT.AND P2, PT, R4, RZ, PT ;  /* 0x000000ff0400720c */ /* 0x000fc80003f44270 */
[----:B------:R-:W-:Y:S01]  /*1b60*/  ISETP.GT.AND P1, PT, R3, RZ, P2 ;  /* 0x000000ff0300720c */ /* 0x000fe20001724270 */
[-C--:B0-----:R-:W-:Y:S02]  /*1b70*/  IMAD R12, R11, R98.reuse, RZ ;  /* 0x000000620b0c7224 */ /* 0x081fe400078e02ff */
[----:B------:R-:W-:-:S04]  /*1b80*/  IMAD.WIDE.U32 R92, R105, R98, R6 ;  /* 0x00000062695c7225 */ /* 0x000fc800078e0006 */
[----:B------:R-:W-:-:S04]  /*1b90*/  IMAD R5, R105, R99, R12 ;  /* 0x0000006369057224 */ /* 0x000fc800078e020c */
[----:B------:R-:W-:Y:S01]  /*1ba0*/  IMAD.IADD R91, R93, 0x1, R5 ;  /* 0x000000015d5b7824 */ /* 0x000fe200078e0205 */
[----:B------:R-:W-:Y:S06]  /*1bb0*/  @!P0 BRA `(.L_x_29) ;  /* 0x0000002c00288947 */ /* 0x000fec0003800000 */
[----:B------:R-:W0:Y:S01]  /*1bc0*/  LDC.64 R96, c[0x0][0x5b8] ;  /* 0x00016e00ff607b82 */ /* 0x000e220000000a00 */
[----:B------:R-:W-:-:S07]  /*1bd0*/  ULDC.64 UR4, c[0x0][0x5c0] ;  /* 0x0001700000047ab9 */ /* 0x000fce0000000a00 */
[----:B------:R-:W1:Y:S08]  /*1be0*/  LDC.64 R100, c[0x0][0x5b0] ;  /* 0x00016c00ff647b82 */ /* 0x000e700000000a00 */
[----:B------:R-:W2:Y:S01]  /*1bf0*/  LDC.64 R102, c[0x0][0x5a8] ;  /* 0x00016a00ff667b82 */ /* 0x000ea20000000a00 */
[-C--:B0-----:R-:W-:Y:S02]  /*1c00*/  IMAD R6, R21, R96.reuse, RZ ;  /* 0x0000006015067224 */ /* 0x081fe400078e02ff */
[----:B------:R-:W-:-:S04]  /*1c10*/  IMAD.WIDE.U32 R94, R89, R96, R8 ;  /* 0x00000060595e7225 */ /* 0x000fc800078e0008 */
[----:B------:R-:W-:Y:S02]  /*1c20*/  IMAD R93, R89, R97, R6 ;  /* 0x00000061595d7224 */ /* 0x000fe400078e0206 */
[-C--:B-1----:R-:W-:Y:S02]  /*1c30*/  IMAD R10, R11, R100.reuse, RZ ;  /* 0x000000640b0a7224 */ /* 0x082fe400078e02ff */
[----:B------:R-:W-:Y:S02]  /*1c40*/  IMAD.IADD R13, R95, 0x1, R93 ;  /* 0x000000015f0d7824 */ /* 0x000fe400078e025d */
[----:B------:R-:W-:Y:S02]  /*1c50*/  IMAD.MOV.U32 R12, RZ, RZ, R94 ;  /* 0x000000ffff0c7224 */ /* 0x000fe400078e005e */
[C---:B------:R-:W-:Y:S02]  /*1c60*/  IMAD R97, R105.reuse, R101, R10 ;  /* 0x0000006569617224 */ /* 0x040fe400078e020a */
[----:B------:R-:W-:-:S04]  /*1c70*/  IMAD.WIDE.U32 R6, R105, R100, R12 ;  /* 0x0000006469067225 */ /* 0x000fc800078e000c */
[----:B------:R-:W-:Y:S01]  /*1c80*/  IMAD.IADD R5, R7, 0x1, R97 ;  /* 0x0000000107057824 */ /* 0x000fe200078e0261 */
[----:B--2---:R-:W-:-:S04]  /*1c90*/  LEA R14, P0, R6, R102, 0x1 ;  /* 0x00000066060e7211 */ /* 0x004fc800078008ff */
[----:B------:R-:W-:-:S05]  /*1ca0*/  LEA.HI.X R15, R6, R103, R5, 0x1, P0 ;  /* 0x00000067060f7211 */ /* 0x000fca00000f0c05 */
[----:B------:R0:W2:Y:S01]  /*1cb0*/  @P1 LDG.E.LTC128B.U16 R5, desc[UR36][R14.64] ;  /* 0x000000240e051981 */ /* 0x0000a2000c1e1520 */
[----:B------:R-:W-:Y:S01]  /*1cc0*/  LEA R10, P0, R92, UR4, 0x1 ;  /* 0x000000045c0a7c11 */ /* 0x000fe2000f8008ff */
[----:B------:R-:W-:Y:S01]  /*1cd0*/  IMAD.WIDE.U32 R6, R105, R100, R8 ;  /* 0x0000006469067225 */ /* 0x000fe200078e0008 */
[----:B------:R-:W-:Y:S03]  /*1ce0*/  BSSY B1, `(.L_x_30) ;  /* 0x0000012000017945 */ /* 0x000fe60003800000 */
[----:B------:R-:W-:Y:S02]  /*1cf0*/  IMAD.IADD R7, R97, 0x1, R7 ;  /* 0x0000000161077824 */ /* 0x000fe400078e0207 */
[----:B------:R-:W-:Y:S01]  /*1d00*/  IMAD.WIDE.U32 R20, R89, R96, R6 ;  /* 0x0000006059147225 */ /* 0x000fe200078e0006 */
[----:B0-----:R-:W-:-:S03]  /*1d10*/  SHF.L.U64.HI R15, R100, 0x3, R101 ;  /* 0x00000003640f7819 */ /* 0x001fc60000010265 */
[----:B------:R-:W-:Y:S01]  /*1d20*/  IMAD.IADD R7, R93, 0x1, R21 ;  /* 0x000000015d077824 */ /* 0x000fe200078e0215 */
[----:B------:R-:W-:Y:S01]  /*1d30*/  LEA R6, P4, R20, R102, 0x1 ;  /* 0x0000006614067211 */ /* 0x000fe200078808ff */
[----:B------:R-:W-:-:S03]  /*1d40*/  IMAD.SHL.U32 R14, R100, 0x8, RZ ;  /* 0x00000008640e7824 */ /* 0x000fc600078e00ff */
[----:B------:R-:W-:Y:S01]  /*1d50*/  LEA.HI.X R7, R20, R103, R7, 0x1, P4 ;  /* 0x0000006714077211 */ /* 0x000fe200020f0c07 */
[----:B--2---:R-:W-:-:S04]  /*1d60*/  IMAD.U32 R11, R5, 0x10000, RZ ;  /* 0x00010000050b7824 */ /* 0x004fc800078e00ff */
[----:B------:R-:W-:-:S04]  /*1d70*/  FMUL R11, R11, R88 ;  /* 0x000000580b0b7220 */ /* 0x000fc80000400000 */
[----:B------:R-:W-:Y:S01]  /*1d80*/  FFMA R24, R24, R23, R11 ;  /* 0x0000001718187223 */ /* 0x000fe2000000000b */
[----:B------:R-:W-:Y:S02]  /*1d90*/  LEA.HI.X R11, R92, UR5, R91, 0x1, P0 ;  /* 0x000000055c0b7c11 */ /* 0x000fe400080f0c5b */
[----:B------:R-:W-:Y:S02]  /*1da0*/  ISETP.GT.AND P0, PT, R4, 0x1, PT ;  /* 0x000000010400780c */ /* 0x000fe40003f04270 */
[----:B------:R-:W-:Y:S02]  /*1db0*/  F2FP.BF16.F32.PACK_AB R24, RZ, R24 ;  /* 0x00000018ff18723e */ /* 0x000fe400000010ff */
[----:B------:R-:W-:-:S03]  /*1dc0*/  ISETP.GT.AND P3, PT, R3, RZ, P0 ;  /* 0x000000ff0300720c */ /* 0x000fc60000764270 */
[----:B------:R0:W-:Y:S10]  /*1dd0*/  @P1 STG.E.U16 desc[UR36][R10.64], R24 ;  /* 0x000000180a001986 */ /* 0x0001f4000c101524 */
[----:B------:R-:W-:Y:S05]  /*1de0*/  @!P3 BRA `(.L_x_31) ;  /* 0x000000000004b947 */ /* 0x000fea0003800000 */
[----:B------:R1:W5:Y:S02]  /*1df0*/  LDG.E.LTC128B.U16 R5, desc[UR36][R6.64+0x2] ;  /* 0x0000022406057981 */ /* 0x000364000c1e1520 */
.L_x_31:
[----:B------:R-:W-:Y:S05]  /*1e00*/  BSYNC B1 ;  /* 0x0000000000017941 */ /* 0x000fea0003800000 */
.L_x_30:
[----:B-----5:R-:W-:Y:S01]  /*1e10*/  IMAD.U32 R91, R5, 0x10000, RZ ;  /* 0x00010000055b7824 */ /* 0x020fe200078e00ff */
[----:B------:R-:W-:Y:S01]  /*1e20*/  ISETP.GT.AND P2, PT, R3, 0x8, P2 ;  /* 0x000000080300780c */ /* 0x000fe20001744270 */
[----:B------:R-:W-:Y:S01]  /*1e30*/  IMAD.WIDE.U32 R20, R105, R100, R14 ;  /* 0x0000006469147225 */ /* 0x000fe200078e000e */
[----:B0-----:R-:W-:-:S03]  /*1e40*/  PRMT R24, R5, 0x7610, R24 ;  /* 0x0000761005187816 */ /* 0x001fc60000000018 */
[----:B------:R-:W-:Y:S01]  /*1e50*/  FMUL R12, R91, R88 ;  /* 0x000000585b0c7220 */ /* 0x000fe20000400000 */
[----:B------:R-:W-:Y:S01]  /*1e60*/  IMAD.IADD R97, R97, 0x1, R21 ;  /* 0x0000000161617824 */ /* 0x000fe200078e0215 */
[----:B------:R-:W-:Y:S02]  /*1e70*/  IADD3 R94, P1, R94, R20, RZ ;  /* 0x000000145e5e7210 */ /* 0x000fe40007f3e0ff */
[----:B------:R-:W-:-:S03]  /*1e80*/  FFMA R12, R25, R23, R12 ;  /* 0x00000017190c7223 */ /* 0x000fc6000000000c */
[----:B------:R-:W-:Y:S02]  /*1e90*/  IMAD.X R13, R97, 0x1, R13, P1 ;  /* 0x00000001610d7824 */ /* 0x000fe400008e060d */
[----:B------:R-:W-:Y:S02]  /*1ea0*/  F2FP.BF16.F32.PACK_AB R12, RZ, R12 ;  /* 0x0000000cff0c723e */ /* 0x000fe400000010ff */
[----:B------:R-:W-:Y:S02]  /*1eb0*/  LEA R14, P1, R94, R102, 0x1 ;  /* 0x000000665e0e7211 */ /* 0x000fe400078208ff */
[----:B------:R-:W-:Y:S02]  /*1ec0*/  PRMT R21, R12, 0x7610, R21 ;  /* 0x000076100c157816 */ /* 0x000fe40000000015 */
[----:B------:R-:W-:-:S03]  /*1ed0*/  LEA.HI.X R15, R94, R103, R13, 0x1, P1 ;  /* 0x000000675e0f7211 */ /* 0x000fc600008f0c0d */
[----:B------:R0:W-:Y:S04]  /*1ee0*/  @P3 STG.E.U16 desc[UR36][R10.64+0x2], R21 ;  /* 0x000002150a003986 */ /* 0x0001e8000c101524 */
[----:B------:R-:W2:Y:S01]  /*1ef0*/  @P2 LDG.E.LTC128B.U16 R24, desc[UR36][R14.64] ;  /* 0x000000240e182981 */ /* 0x000ea2000c1e1520 */
[----:B------:R-:W-:Y:S01]  /*1f00*/  IADD3 R20, P1, R8, R20, RZ ;  /* 0x0000001408147210 */ /* 0x000fe20007f3e0ff */
[----:B------:R-:W-:Y:S01]  /*1f10*/  BSSY B1, `(.L_x_32) ;  /* 0x0000011000017945 */ /* 0x000fe20003800000 */
[C---:B------:R-:W-:Y:S02]  /*1f20*/  SHF.L.U64.HI R13, R98.reuse, 0x4, R99 ;  /* 0x00000004620d7819 */ /* 0x040fe40000010263 */
[----:B------:R-:W-:Y:S01]  /*1f30*/  ISETP.GT.AND P0, PT, R3, 0x8, P0 ;  /* 0x000000080300780c */ /* 0x000fe20000704270 */
[----:B0-----:R-:W-:Y:S01]  /*1f40*/  IMAD.X R21, R9, 0x1, R97, P1 ;  /* 0x0000000109157824 */ /* 0x001fe200008e0661 */
[----:B------:R-:W-:Y:S01]  /*1f50*/  LEA R12, P1, R98, R10, 0x4 ;  /* 0x0000000a620c7211 */ /* 0x000fe200078220ff */
[----:B------:R-:W-:-:S04]  /*1f60*/  IMAD.WIDE.U32 R20, R89, R96, R20 ;  /* 0x0000006059147225 */ /* 0x000fc800078e0014 */
[----:B------:R-:W-:Y:S01]  /*1f70*/  IMAD.X R13, R13, 0x1, R11, P1 ;  /* 0x000000010d0d7824 */ /* 0x000fe200008e060b */
[----:B------:R-:W-:Y:S01]  /*1f80*/  LEA R8, P3, R20, R102, 0x1 ;  /* 0x0000006614087211 */ /* 0x000fe200078608ff */
[----:B------:R-:W-:-:S05]  /*1f90*/  IMAD.IADD R9, R93, 0x1, R21 ;  /* 0x000000015d097824 */ /* 0x000fca00078e0215 */
[----:B------:R-:W-:Y:S01]  /*1fa0*/  LEA.HI.X R9, R20, R103, R9, 0x1, P3 ;  /* 0x0000006714097211 */ /* 0x000fe200018f0c09 */
[----:B--2---:R-:W-:-:S04]  /*1fb0*/  IMAD.U32 R5, R24, 0x10000, RZ ;  /* 0x0001000018057824 */ /* 0x004fc800078e00ff */
[----:B------:R-:W-:-:S04]  /*1fc0*/  FMUL R5, R5, R88 ;  /* 0x0000005805057220 */ /* 0x000fc80000400000 */
[----:B------:R-:W-:-:S05]  /*1fd0*/  FFMA R5, R26, R23, R5 ;  /* 0x000000171a057223 */ /* 0x000fca0000000005 */
[----:B------:R-:W-:-:S05]  /*1fe0*/  F2FP.BF16.F32.PACK_AB R5, RZ, R5 ;  /* 0x00000005ff05723e */ /* 0x000fca00000010ff */
[----:B------:R0:W-:Y:S01]  /*1ff0*/  @P2 STG.E.U16 desc[UR36][R12.64], R5 ;  /* 0x000000050c002986 */ /* 0x0001e2000c101524 */
[----:B------:R-:W-:Y:S05]  /*2000*/  @!P0 BRA `(.L_x_33) ;  /* 0x0000000000048947 */ /* 0x000fea0003800000 */
[----:B------:R2:W5:Y:S02]  /*2010*/  LDG.E.LTC128B.U16 R24, desc[UR36][R8.64+0x2] ;  /* 0x0000022408187981 */ /* 0x000564000c1e1520 */
.L_x_33:
[----:B------:R-:W-:Y:S05]  /*2020*/  BSYNC B1 ;  /* 0x0000000000017941 */ /* 0x000fea0003800000 */
.L_x_32:
[----:B0----5:R-:W-:Y:S01]  /*2030*/  IMAD.U32 R5, R24, 0x10000, RZ ;  /* 0x0001000018057824 */ /* 0x021fe200078e00ff */
[----:B------:R-:W-:Y:S01]  /*2040*/  ISETP.GT.AND P1, PT, R4, 0x8, PT ;  /* 0x000000080400780c */ /* 0x000fe20003f24270 */
[----:B------:R-:W-:Y:S02]  /*2050*/  BSSY B1, `(.L_x_34) ;  /* 0x0000008000017945 */ /* 0x000fe40003800000 */
[----:B------:R-:W-:Y:S01]  /*2060*/  FMUL R14, R5, R88 ;  /* 0x00000058050e7220 */ /* 0x000fe20000400000 */
[----:B------:R-:W-:-:S03]  /*2070*/  ISETP.GT.AND P2, PT, R3, RZ, P1 ;  /* 0x000000ff0300720c */ /* 0x000fc60000f44270 */
[----:B------:R-:W-:-:S05]  /*2080*/  FFMA R14, R27, R23, R14 ;  /* 0x000000171b0e7223 */ /* 0x000fca000000000e */
[----:B------:R-:W-:-:S05]  /*2090*/  F2FP.BF16.F32.PACK_AB R14, RZ, R14 ;  /* 0x0000000eff0e723e */ /* 0x000fca00000010ff */
[----:B------:R0:W-:Y:S01]  /*20a0*/  @P0 STG.E.U16 desc[UR36][R12.64+0x2], R14 ;  /* 0x0000020e0c000986 */ /* 0x0001e2000c101524 */
[----:B------:R-:W-:Y:S05]  /*20b0*/  @!P2 BRA `(.L_x_35) ;  /* 0x000000000004a947 */ /* 0x000fea0003800000 */
[----:B------:R3:W5:Y:S02]  /*20c0*/  LDG.E.LTC128B.U16 R24, desc[UR36][R6.64+0x10] ;  /* 0x0000102406187981 */ /* 0x000764000c1e1520 */
.L_x_35:
[----:B------:R-:W-:Y:S05]  /*20d0*/  BSYNC B1 ;  /* 0x0000000000017941 */ /* 0x000fea0003800000 */
.L_x_34:
[----:B-----5:R-:W-:Y:S01]  /*20e0*/  IMAD.U32 R5, R24, 0x10000, RZ ;  /* 0x0001000018057824 */ /* 0x020fe200078e00ff */
        /* <DEDUP_REMOVED lines=9> */
.L_x_37:
[----:B------:R-:W-:Y:S05]  /*2180*/  BSYNC B1 ;  /* 0x0000000000017941 */ /* 0x000fea0003800000 */
.L_x_36:
[----:B----45:R-:W-:Y:S01]  /*2190*/  IMAD.U32 R5, R24, 0x10000, RZ ;  /* 0x0001000018057824 */ /* 0x030fe200078e00ff */
[----:B------:R-:W-:Y:S01]  /*21a0*/  ISETP.GT.AND P1, PT, R3, 0x8, P1 ;  /* 0x000000080300780c */ /* 0x000fe20000f24270 */
[----:B------:R-:W-:Y:S02]  /*21b0*/  BSSY B1, `(.L_x_38) ;  /* 0x0000007000017945 */ /* 0x000fe40003800000 */
[----:B0-----:R-:W-:-:S04]  /*21c0*/  FMUL R14, R5, R88 ;  /* 0x00000058050e7220 */ /* 0x001fc80000400000 */
[----:B------:R-:W-:-:S05]  /*21d0*/  FFMA R14, R29, R23, R14 ;  /* 0x000000171d0e7223 */ /* 0x000fca000000000e */
[----:B------:R-:W-:-:S05]  /*21e0*/  F2FP.BF16.F32.PACK_AB R14, RZ, R14 ;  /* 0x0000000eff0e723e */ /* 0x000fca00000010ff */
[----:B------:R0:W-:Y:S01]  /*21f0*/  @P3 STG.E.U16 desc[UR36][R10.64+0x12], R14 ;  /* 0x0000120e0a003986 */ /* 0x0001e2000c101524 */
[----:B------:R-:W-:Y:S05]  /*2200*/  @!P1 BRA `(.L_x_39) ;  /* 0x0000000000049947 */ /* 0x000fea0003800000 */
[----:B------:R4:W5:Y:S02]  /*2210*/  LDG.E.LTC128B.U16 R24, desc[UR36][R8.64+0x10] ;  /* 0x0000102408187981 */ /* 0x000964000c1e1520 */
.L_x_39:
[----:B------:R-:W-:Y:S05]  /*2220*/  BSYNC B1 ;  /* 0x0000000000017941 */ /* 0x000fea0003800000 */
.L_x_38:
[----:B-----5:R-:W-:Y:S01]  /*2230*/  IMAD.U32 R5, R24, 0x10000, RZ ;  /* 0x0001000018057824 */ /* 0x020fe200078e00ff */
[----:B------:R-:W-:Y:S01]  /*2240*/  ISETP.GT.AND P0, PT, R3, 0x8, P0 ;  /* 0x000000080300780c */ /* 0x000fe20000704270 */
[----:B------:R-:W-:Y:S02]  /*2250*/  BSSY B1, `(.L_x_40) ;  /* 0x0000007000017945 */ /* 0x000fe40003800000 */
[----:B------:R-:W-:-:S04]  /*2260*/  FMUL R5, R5, R88 ;  /* 0x0000005805057220 */ /* 0x000fc80000400000 */
[----:B------:R-:W-:-:S05]  /*2270*/  FFMA R5, R30, R23, R5 ;  /* 0x000000171e057223 */ /* 0x000fca0000000005 */
[----:B------:R-:W-:-:S05]  /*2280*/  F2FP.BF16.F32.PACK_AB R5, RZ, R5 ;  /* 0x00000005ff05723e */ /* 0x000fca00000010ff */
[----:B------:R0:W-:Y:S01]  /*2290*/  @P1 STG.E.U16 desc[UR36][R12.64+0x10], R5 ;  /* 0x000010050c001986 */ /* 0x0001e2000c101524 */
[----:B------:R-:W-:Y:S05]  /*22a0*/  @!P0 BRA `(.L_x_41) ;  /* 0x0000000000048947 */ /* 0x000fea0003800000 */
[----:B------:R0:W5:Y:S02]  /*22b0*/  LDG.E.LTC128B.U16 R24, desc[UR36][R8.64+0x12] ;  /* 0x0000122408187981 */ /* 0x000164000c1e1520 */
.L_x_41:
[----:B------:R-:W-:Y:S05]  /*22c0*/  BSYNC B1 ;  /* 0x0000000000017941 */ /* 0x000fea0003800000 */
.L_x_40:
        /* <DEDUP_REMOVED lines=10> */
.L_x_43:
[----:B------:R-:W-:Y:S05]  /*2370*/  BSYNC B1 ;  /* 0x0000000000017941 */ /* 0x000fea0003800000 */
.L_x_42:
        /* <DEDUP_REMOVED lines=10> */
.L_x_45:
[----:B------:R-:W-:Y:S05]  /*2420*/  BSYNC B1 ;  /* 0x0000000000017941 */ /* 0x000fea0003800000 */
.L_x_44:
[----:B0----5:R-:W-:Y:S01]  /*2430*/  IMAD.U32 R5, R24, 0x10000, RZ ;  /* 0x0001000018057824 */ /* 0x021fe200078e00ff */
        /* <DEDUP_REMOVED lines=8> */
.L_x_47:
[----:B------:R-:W-:Y:S05]  /*24c0*/  BSYNC B1 ;  /* 0x0000000000017941 */ /* 0x000fea0003800000 */
.L_x_46:
        /* <DEDUP_REMOVED lines=9> */
.L_x_49:
[----:B------:R-:W-:Y:S05]  /*2560*/  BSYNC B1 ;  /* 0x0000000000017941 */ /* 0x000fea0003800000 */
.L_x_48:
        /* <DEDUP_REMOVED lines=10> */
.L_x_51:
[----:B------:R-:W-:Y:S05]  /*2610*/  BSYNC B1 ;  /* 0x0000000000017941 */ /* 0x000fea0003800000 */
.L_x_50:
        /* <DEDUP_REMOVED lines=10> */
.L_x_53:
[----:B------:R-:W-:Y:S05]  /*26c0*/  BSYNC B1 ;  /* 0x0000000000017941 */ /* 0x000fea0003800000 */
.L_x_52:
        /* <DEDUP_REMOVED lines=9> */
.L_x_55:
[----:B------:R-:W-:Y:S05]  /*2760*/  BSYNC B1 ;  /* 0x0000000000017941 */ /* 0x000fea0003800000 */
.L_x_54:
        /* <DEDUP_REMOVED lines=9> */
.L_x_57:
[----:B------:R-:W-:Y:S05]  /*2800*/  BSYNC B1 ;  /* 0x0000000000017941 */ /* 0x000fea0003800000 */
.L_x_56:
        /* <DEDUP_REMOVED lines=10> */
.L_x_59:
[----:B------:R-:W-:Y:S05]  /*28b0*/  BSYNC B1 ;  /* 0x0000000000017941 */ /* 0x000fea0003800000 */
.L_x_58:
        /* <DEDUP_REMOVED lines=10> */
.L_x_61:
[----:B------:R-:W-:Y:S05]  /*2960*/  BSYNC B1 ;  /* 0x0000000000017941 */ /* 0x000fea0003800000 */
.L_x_60:
        /* <DEDUP_REMOVED lines=9> */
.L_x_63:
[----:B------:R-:W-:Y:S05]  /*2a00*/  BSYNC B1 ;  /* 0x0000000000017941 */ /* 0x000fea0003800000 */
.L_x_62:
        /* <DEDUP_REMOVED lines=9> */
.L_x_65:
[----:B------:R-:W-:Y:S05]  /*2aa0*/  BSYNC B1 ;  /* 0x0000000000017941 */ /* 0x000fea0003800000 */
.L_x_64:
        /* <DEDUP_REMOVED lines=10> */
.L_x_67:
[----:B------:R-:W-:Y:S05]  /*2b50*/  BSYNC B1 ;  /* 0x0000000000017941 */ /* 0x000fea0003800000 */
.L_x_66:
        /* <DEDUP_REMOVED lines=10> */
.L_x_69:
[----:B------:R-:W-:Y:S05]  /*2c00*/  BSYNC B1 ;  /* 0x0000000000017941 */ /* 0x000fea0003800000 */
.L_x_68:
        /* <DEDUP_REMOVED lines=9> */
.L_x_71:
[----:B------:R-:W-:Y:S05]  /*2ca0*/  BSYNC B1 ;  /* 0x0000000000017941 */ /* 0x000fea0003800000 */
.L_x_70:
        /* <DEDUP_REMOVED lines=9> */
.L_x_73:
[----:B------:R-:W-:Y:S05]  /*2d40*/  BSYNC B1 ;  /* 0x0000000000017941 */ /* 0x000fea0003800000 */
.L_x_72:
        /* <DEDUP_REMOVED lines=10> */
.L_x_75:
[----:B------:R-:W-:Y:S05]  /*2df0*/  BSYNC B1 ;  /* 0x0000000000017941 */ /* 0x000fea0003800000 */
.L_x_74:
        /* <DEDUP_REMOVED lines=10> */
.L_x_77:
[----:B------:R-:W-:Y:S05]  /*2ea0*/  BSYNC B1 ;  /* 0x0000000000017941 */ /* 0x000fea0003800000 */
.L_x_76:
        /* <DEDUP_REMOVED lines=9> */
.L_x_79:
[----:B------:R-:W-:Y:S05]  /*2f40*/  BSYNC B1 ;  /* 0x0000000000017941 */ /* 0x000fea0003800000 */
.L_x_78:
        /* <DEDUP_REMOVED lines=9> */
.L_x_81:
[----:B------:R-:W-:Y:S05]  /*2fe0*/  BSYNC B1 ;  /* 0x0000000000017941 */ /* 0x000fea0003800000 */
.L_x_80:
        /* <DEDUP_REMOVED lines=10> */
.L_x_83:
[----:B------:R-:W-:Y:S05]  /*3090*/  BSYNC B1 ;  /* 0x0000000000017941 */ /* 0x000fea0003800000 */
.L_x_82:
        /* <DEDUP_REMOVED lines=10> */
.L_x_85:
[----:B------:R-:W-:Y:S05]  /*3140*/  BSYNC B1 ;  /* 0x0000000000017941 */ /* 0x000fea0003800000 */
.L_x_84:
        /* <DEDUP_REMOVED lines=9> */
.L_x_87:
[----:B------:R-:W-:Y:S05]  /*31e0*/  BSYNC B1 ;  /* 0x0000000000017941 */ /* 0x000fea0003800000 */
.L_x_86:
        /* <DEDUP_REMOVED lines=9> */
.L_x_89:
[----:B------:R-:W-:Y:S05]  /*3280*/  BSYNC B1 ;  /* 0x0000000000017941 */ /* 0x000fea0003800000 */
.L_x_88:
        /* <DEDUP_REMOVED lines=10> */
.L_x_91:
[----:B------:R-:W-:Y:S05]  /*3330*/  BSYNC B1 ;  /* 0x0000000000017941 */ /* 0x000fea0003800000 */
.L_x_90:
        /* <DEDUP_REMOVED lines=10> */
.L_x_93:
[----:B------:R-:W-:Y:S05]  /*33e0*/  BSYNC B1 ;  /* 0x0000000000017941 */ /* 0x000fea0003800000 */
.L_x_92:
        /* <DEDUP_REMOVED lines=9> */
.L_x_95:
[----:B------:R-:W-:Y:S05]  /*3480*/  BSYNC B1 ;  /* 0x0000000000017941 */ /* 0x000fea0003800000 */
.L_x_94:
        /* <DEDUP_REMOVED lines=9> */
.L_x_97:
[----:B------:R-:W-:Y:S05]  /*3520*/  BSYNC B1 ;  /* 0x0000000000017941 */ /* 0x000fea0003800000 */
.L_x_96:
        /* <DEDUP_REMOVED lines=10> */
.L_x_99:
[----:B------:R-:W-:Y:S05]  /*35d0*/  BSYNC B1 ;  /* 0x0000000000017941 */ /* 0x000fea0003800000 */
.L_x_98:
        /* <DEDUP_REMOVED lines=10> */
.L_x_101:
[----:B------:R-:W-:Y:S05]  /*3680*/  BSYNC B1 ;  /* 0x0000000000017941 */ /* 0x000fea0003800000 */
.L_x_100:
        /* <DEDUP_REMOVED lines=9> */
.L_x_103:
[----:B------:R-:W-:Y:S05]  /*3720*/  BSYNC B1 ;  /* 0x0000000000017941 */ /* 0x000fea0003800000 */
.L_x_102:
        /* <DEDUP_REMOVED lines=9> */
.L_x_105:
[----:B------:R-:W-:Y:S05]  /*37c0*/  BSYNC B1 ;  /* 0x0000000000017941 */ /* 0x000fea0003800000 */
.L_x_104:
        /* <DEDUP_REMOVED lines=10> */
.L_x_107:
[----:B------:R-:W-:Y:S05]  /*3870*/  BSYNC B1 ;  /* 0x0000000000017941 */ /* 0x000fea0003800000 */
.L_x_106:
        /* <DEDUP_REMOVED lines=10> */
.L_x_109:
[----:B------:R-:W-:Y:S05]  /*3920*/  BSYNC B1 ;  /* 0x0000000000017941 */ /* 0x000fea0003800000 */
.L_x_108:
        /* <DEDUP_REMOVED lines=9> */
.L_x_111:
[----:B------:R-:W-:Y:S05]  /*39c0*/  BSYNC B1 ;  /* 0x0000000000017941 */ /* 0x000fea0003800000 */
.L_x_110:
        /* <DEDUP_REMOVED lines=9> */
.L_x_113:
[----:B------:R-:W-:Y:S05]  /*3a60*/  BSYNC B1 ;  /* 0x0000000000017941 */ /* 0x000fea0003800000 */
.L_x_112:
        /* <DEDUP_REMOVED lines=10> */
.L_x_115:
[----:B------:R-:W-:Y:S05]  /*3b10*/  BSYNC B1 ;  /* 0x0000000000017941 */ /* 0x000fea0003800000 */
.L_x_114:
        /* <DEDUP_REMOVED lines=10> */
.L_x_117:
[----:B------:R-:W-:Y:S05]  /*3bc0*/  BSYNC B1 ;  /* 0x0000000000017941 */ /* 0x000fea0003800000 */
.L_x_116:
        /* <DEDUP_REMOVED lines=9> */
.L_x_119:
[----:B------:R-:W-:Y:S05]  /*3c60*/  BSYNC B1 ;  /* 0x0000000000017941 */ /* 0x000fea0003800000 */
.L_x_118:
        /* <DEDUP_REMOVED lines=9> */
.L_x_121:
[----:B------:R-:W-:Y:S05]  /*3d00*/  BSYNC B1 ;  /* 0x0000000000017941 */ /* 0x000fea0003800000 */
.L_x_120:
        /* <DEDUP_REMOVED lines=10> */
.L_x_123:
[----:B------:R-:W-:Y:S05]  /*3db0*/  BSYNC B1 ;  /* 0x0000000000017941 */ /* 0x000fea0003800000 */
.L_x_122:
        /* <DEDUP_REMOVED lines=10> */
.L_x_125:
[----:B------:R-:W-:Y:S05]  /*3e60*/  BSYNC B1 ;  /* 0x0000000000017941 */ /* 0x000fea0003800000 */
.L_x_124:
        /* <DEDUP_REMOVED lines=9> */
.L_x_127:
[----:B------:R-:W-:Y:S05]  /*3f00*/  BSYNC B1 ;  /* 0x0000000000017941 */ /* 0x000fea0003800000 */
.L_x_126:
        /* <DEDUP_REMOVED lines=9> */
.L_x_129:
[----:B------:R-:W-:Y:S05]  /*3fa0*/  BSYNC B1 ;  /* 0x0000000000017941 */ /* 0x000fea0003800000 */
.L_x_128:
        /* <DEDUP_REMOVED lines=10> */
.L_x_131:
[----:B------:R-:W-:Y:S05]  /*4050*/  BSYNC B1 ;  /* 0x0000000000017941 */ /* 0x000fea0003800000 */
.L_x_130:
        /* <DEDUP_REMOVED lines=10> */
.L_x_133:
[----:B------:R-:W-:Y:S05]  /*4100*/  BSYNC B1 ;  /* 0x0000000000017941 */ /* 0x000fea0003800000 */
.L_x_132:
        /* <DEDUP_REMOVED lines=9> */
.L_x_135:
[----:B------:R-:W-:Y:S05]  /*41a0*/  BSYNC B1 ;  /* 0x0000000000017941 */ /* 0x000fea0003800000 */
.L_x_134:
        /* <DEDUP_REMOVED lines=9> */
.L_x_137:
[----:B------:R-:W-:Y:S05]  /*4240*/  BSYNC B1 ;  /* 0x0000000000017941 */ /* 0x000fea0003800000 */
.L_x_136:
        /* <DEDUP_REMOVED lines=10> */
.L_x_139:
[----:B------:R-:W-:Y:S05]  /*42f0*/  BSYNC B1 ;  /* 0x0000000000017941 */ /* 0x000fea0003800000 */
.L_x_138:
        /* <DEDUP_REMOVED lines=10> */
.L_x_141:
[----:B------:R-:W-:Y:S05]  /*43a0*/  BSYNC B1 ;  /* 0x0000000000017941 */ /* 0x000fea0003800000 */
.L_x_140:
        /* <DEDUP_REMOVED lines=9> */
.L_x_143:
[----:B------:R-:W-:Y:S05]  /*4440*/  BSYNC B1 ;  /* 0x0000000000017941 */ /* 0x000fea0003800000 */
.L_x_142:
        /* <DEDUP_REMOVED lines=9> */
.L_x_145:
[----:B------:R-:W-:Y:S05]  /*44e0*/  BSYNC B1 ;  /* 0x0000000000017941 */ /* 0x000fea0003800000 */
.L_x_144:
        /* <DEDUP_REMOVED lines=10> */
.L_x_147:
[----:B------:R-:W-:Y:S05]  /*4590*/  BSYNC B1 ;  /* 0x0000000000017941 */ /* 0x000fea0003800000 */
.L_x_146:
[----:B-----5:R-:W-:Y:S01]  /*45a0*/  IMAD.U32 R5, R24, 0x10000, RZ ;  /* 0x0001000018057824 */ /* 0x020fe200078e00ff */
[----:B------:R-:W-:Y:S01]  /*45b0*/  ISETP.GT.AND P0, PT, R4, 0x79, PT ;  /* 0x000000790400780c */ /* 0x000fe20003f04270 */
[----:B------:R-:W-:Y:S01]  /*45c0*/  @P2 IMAD.MOV.U32 R4, RZ, RZ, R10 ;  /* 0x000000ffff042224 */ /* 0x000fe200078e000a */
[----:B------:R-:W-:Y:S01]  /*45d0*/  BSSY B1, `(.L_x_148) ;  /* 0x000000a000017945 */ /* 0x000fe20003800000 */
[----:B------:R-:W-:Y:S01]  /*45e0*/  FMUL R5, R5, R88 ;  /* 0x0000005805057220 */ /* 0x000fe20000400000 */
[----:B------:R-:W-:-:S03]  /*45f0*/  ISETP.GT.AND P3, PT, R3, RZ, P0 ;  /* 0x000000ff0300720c */ /* 0x000fc60000764270 */
[----:B------:R-:W-:-:S05]  /*4600*/  FFMA R5, R84, R23, R5 ;  /* 0x0000001754057223 */ /* 0x000fca0000000005 */
[----:B------:R-:W-:-:S04]  /*4610*/  F2FP.BF16.F32.PACK_AB R5, RZ, R5 ;  /* 0x00000005ff05723e */ /* 0x000fc800000010ff */
[----:B0-----:R-:W-:Y:S01]  /*4620*/  PRMT R14, R5, 0x7610, R14 ;  /* 0x00007610050e7816 */ /* 0x001fe2000000000e */
[----:B------:R-:W-:-:S05]  /*4630*/  @P2 IMAD.MOV.U32 R5, RZ, RZ, R11 ;  /* 0x000000ffff052224 */ /* 0x000fca00078e000b */
[----:B------:R0:W-:Y:S01]  /*4640*/  @P2 STG.E.U16 desc[UR36][R4.64+0xf0], R14 ;  /* 0x0000f00e04002986 */ /* 0x0001e2000c101524 */
[----:B------:R-:W-:Y:S05]  /*4650*/  @!P3 BRA `(.L_x_149) ;  /* 0x000000000004b947 */ /* 0x000fea0003800000 */
[----:B------:R0:W5:Y:S02]  /*4660*/  LDG.E.LTC128B.U16 R24, desc[UR36][R6.64+0xf2] ;  /* 0x0000f22406187981 */ /* 0x000164000c1e1520 */
.L_x_149:
[----:B------:R-:W-:Y:S05]  /*4670*/  BSYNC B1 ;  /* 0x0000000000017941 */ /* 0x000fea0003800000 */
.L_x_148:
        /* <DEDUP_REMOVED lines=9> */
.L_x_151:
[----:B------:R-:W-:Y:S05]  /*4710*/  BSYNC B1 ;  /* 0x0000000000017941 */ /* 0x000fea0003800000 */
.L_x_150:
[----:B-----5:R-:W-:Y:S01]  /*4720*/  IMAD.U32 R5, R24, 0x10000, RZ ;  /* 0x0001000018057824 */ /* 0x020fe200078e00ff */
[----:B------:R-:W-:Y:S01]  /*4730*/  ISETP.GT.AND P0, PT, R3, 0x8, P0 ;  /* 0x000000080300780c */ /* 0x000fe20000704270 */
[----:B0-----:R-:W-:Y:S01]  /*4740*/  @P1 IMAD.MOV.U32 R4, RZ, RZ, R12 ;  /* 0x000000ffff041224 */ /* 0x001fe200078e000c */
[----:B------:R-:W-:Y:S01]  /*4750*/  BSSY B1, `(.L_x_152) ;  /* 0x0000009000017945 */ /* 0x000fe20003800000 */
[----:B------:R-:W-:-:S04]  /*4760*/  FMUL R5, R5, R88 ;  /* 0x0000005805057220 */ /* 0x000fc80000400000 */
[----:B------:R-:W-:-:S05]  /*4770*/  FFMA R5, R86, R23, R5 ;  /* 0x0000001756057223 */ /* 0x000fca0000000005 */
[----:B------:R-:W-:-:S04]  /*4780*/  F2FP.BF16.F32.PACK_AB R5, RZ, R5 ;  /* 0x00000005ff05723e */ /* 0x000fc800000010ff */
[----:B-1-3--:R-:W-:Y:S01]  /*4790*/  PRMT R6, R5, 0x7610, R6 ;  /* 0x0000761005067816 */ /* 0x00afe20000000006 */
[----:B------:R-:W-:-:S05]  /*47a0*/  @P1 IMAD.MOV.U32 R5, RZ, RZ, R13 ;  /* 0x000000ffff051224 */ /* 0x000fca00078e000d */
[----:B------:R0:W-:Y:S01]  /*47b0*/  @P1 STG.E.U16 desc[UR36][R4.64+0xf0], R6 ;  /* 0x0000f00604001986 */ /* 0x0001e2000c101524 */
[----:B------:R-:W-:Y:S05]  /*47c0*/  @!P0 BRA `(.L_x_153) ;  /* 0x0000000000048947 */ /* 0x000fea0003800000 */
[----:B------:R1:W5:Y:S02]  /*47d0*/  LDG.E.LTC128B.U16 R24, desc[UR36][R8.64+0xf2] ;  /* 0x0000f22408187981 */ /* 0x000364000c1e1520 */
.L_x_153:
[----:B------:R-:W-:Y:S05]  /*47e0*/  BSYNC B1 ;  /* 0x0000000000017941 */ /* 0x000fea0003800000 */
.L_x_152:
[----:B------:R-:W-:Y:S05]  /*47f0*/  @!P0 BRA `(.L_x_154) ;  /* 0x0000001000e88947 */ /* 0x000fea0003800000 */
[----:B-----5:R-:W-:-:S04]  /*4800*/  IMAD.U32 R3, R24, 0x10000, RZ ;  /* 0x0001000018037824 */ /* 0x020fc800078e00ff */
[----:B0-----:R-:W-:-:S04]  /*4810*/  FMUL R4, R3, R88 ;  /* 0x0000005803047220 */ /* 0x001fc80000400000 */
[----:B------:R-:W-:-:S05]  /*4820*/  FFMA R4, R87, R23, R4 ;  /* 0x0000001757047223 */ /* 0x000fca0000000004 */
[----:B------:R-:W-:-:S05]  /*4830*/  F2FP.BF16.F32.PACK_AB R4, RZ, R4 ;  /* 0x00000004ff04723e */ /* 0x000fca00000010ff */
[----:B------:R3:W-:Y:S01]  /*4840*/  STG.E.U16 desc[UR36][R12.64+0xf2], R4 ;  /* 0x0000f2040c007986 */ /* 0x0007e2000c101524 */
[----:B------:R-:W-:Y:S05]  /*4850*/  BRA `(.L_x_154) ;  /* 0x0000001000d07947 */ /* 0x000fea0003800000 */
.L_x_29:
[----:B------:R-:W-:Y:S01]  /*4860*/  ISETP.GT.AND P0, PT, R4, 0x1, PT ;  /* 0x000000010400780c */ /* 0x000fe20003f04270 */
[----:B------:R-:W-:Y:S01]  /*4870*/  ULDC.64 UR4, c[0x0][0x5c0] ;  /* 0x0001700000047ab9 */ /* 0x000fe20000000a00 */
[-C--:B------:R-:W-:Y:S01]  /*4880*/  FMUL R24, R24, R23.reuse ;  /* 0x0000001718187220 */ /* 0x080fe20000400000 */
[-C--:B------:R-:W-:Y:S01]  /*4890*/  FMUL R25, R25, R23.reuse ;  /* 0x0000001719197220 */ /* 0x080fe20000400000 */
[----:B------:R-:W-:Y:S01]  /*48a0*/  ISETP.GT.AND P3, PT, R3, RZ, P0 ;  /* 0x000000ff0300720c */ /* 0x000fe20000764270 */
[-C--:B------:R-:W-:Y:S01]  /*48b0*/  FMUL R26, R26, R23.reuse ;  /* 0x000000171a1a7220 */ /* 0x080fe20000400000 */
[----:B------:R-:W-:Y:S01]  /*48c0*/  LEA R6, P4, R92, UR4, 0x1 ;  /* 0x000000045c067c11 */ /* 0x000fe2000f8808ff */
[-C--:B------:R-:W-:Y:S01]  /*48d0*/  FMUL R27, R27, R23.reuse ;  /* 0x000000171b1b7220 */ /* 0x080fe20000400000 */
[----:B------:R-:W-:Y:S01]  /*48e0*/  F2FP.BF16.F32.PACK_AB R24, RZ, R24 ;  /* 0x00000018ff18723e */ /* 0x000fe200000010ff */
[-C--:B------:R-:W-:Y:S01]  /*48f0*/  FMUL R28, R28, R23.reuse ;  /* 0x000000171c1c7220 */ /* 0x080fe20000400000 */
[----:B------:R-:W-:Y:S01]  /*4900*/  LEA.HI.X R7, R92, UR5, R91, 0x1, P4 ;  /* 0x000000055c077c11 */ /* 0x000fe2000a0f0c5b */
[----:B------:R-:W-:Y:S01]  /*4910*/  FMUL R29, R29, R23 ;  /* 0x000000171d1d7220 */ /* 0x000fe20000400000 */
[----:B------:R-:W-:Y:S01]  /*4920*/  F2FP.BF16.F32.PACK_AB R25, RZ, R25 ;  /* 0x00000019ff19723e */ /* 0x000fe200000010ff */
[-C--:B------:R-:W-:Y:S01]  /*4930*/  FMUL R30, R30, R23.reuse ;  /* 0x000000171e1e7220 */ /* 0x080fe20000400000 */
[----:B------:R-:W-:Y:S01]  /*4940*/  SHF.L.U64.HI R99, R98, 0x4, R99 ;  /* 0x0000000462637819 */ /* 0x000fe20000010263 */
[----:B------:R-:W-:Y:S01]  /*4950*/  @P1 STG.E.U16 desc[UR36][R6.64], R24 ;  /* 0x0000001806001986 */ /* 0x000fe2000c101524 */
[----:B------:R-:W-:Y:S01]  /*4960*/  ISETP.GT.AND P1, PT, R4, 0x8, PT ;  /* 0x000000080400780c */ /* 0x000fe20003f24270 */
[-C--:B------:R-:W-:Y:S01]  /*4970*/  FMUL R31, R31, R23.reuse ;  /* 0x000000171f1f7220 */ /* 0x080fe20000400000 */
[C---:B------:R-:W-:Y:S01]  /*4980*/  ISETP.GT.AND P4, PT, R3.reuse, 0x8, P0 ;  /* 0x000000080300780c */ /* 0x040fe20000784270 */
[----:B------:R-:W-:Y:S01]  /*4990*/  @P3 STG.E.U16 desc[UR36][R6.64+0x2], R25 ;  /* 0x0000021906003986 */ /* 0x000fe2000c101524 */
[----:B------:R-:W-:Y:S01]  /*49a0*/  LEA R8, P3, R98, R6, 0x4 ;  /* 0x0000000662087211 */ /* 0x000fe200078620ff */
[-C--:B------:R-:W-:Y:S01]  /*49b0*/  FMUL R32, R32, R23.reuse ;  /* 0x0000001720207220 */ /* 0x080fe20000400000 */
[----:B------:R-:W-:Y:S01]  /*49c0*/  ISETP.GT.AND P2, PT, R3, 0x8, P2 ;  /* 0x000000080300780c */ /* 0x000fe20001744270 */
[-C--:B------:R-:W-:Y:S01]  /*49d0*/  FMUL R33, R33, R23.reuse ;  /* 0x0000001721217220 */ /* 0x080fe20000400000 */
[----:B------:R-:W-:Y:S01]  /*49e0*/  ISETP.GT.AND P0, PT, R4, 0x9, PT ;  /* 0x000000090400780c */ /* 0x000fe20003f04270 */
[----:B------:R-:W-:Y:S01]  /*49f0*/  IMAD.X R9, R99, 0x1, R7, P3 ;  /* 0x0000000163097824 */ /* 0x000fe200018e0607 */
[C---:B------:R-:W-:Y:S01]  /*4a00*/  ISETP.GT.AND P5, PT, R3.reuse, RZ, P1 ;  /* 0x000000ff0300720c */ /* 0x040fe20000fa4270 */
[-C--:B------:R-:W-:Y:S01]  /*4a10*/  FMUL R34, R34, R23.reuse ;  /* 0x0000001722227220 */ /* 0x080fe20000400000 */
[----:B------:R-:W-:Y:S01]  /*4a20*/  ISETP.GT.AND P3, PT, R3, RZ, P0 ;  /* 0x000000ff0300720c */ /* 0x000fe20000764270 */
[-C--:B------:R-:W-:Y:S01]  /*4a30*/  FMUL R35, R35, R23.reuse ;  /* 0x0000001723237220 */ /* 0x080fe20000400000 */
[----:B------:R-:W-:Y:S01]  /*4a40*/  F2FP.BF16.F32.PACK_AB R26, RZ, R26 ;  /* 0x0000001aff1a723e */ /* 0x000fe200000010ff */
[----:B------:R-:W-:Y:S01]  /*4a50*/  FMUL R36, R36, R23 ;  /* 0x0000001724247220 */ /* 0x000fe20000400000 */
[----:B------:R-:W-:Y:S01]  /*4a60*/  F2FP.BF16.F32.PACK_AB R27, RZ, R27 ;  /* 0x0000001bff1b723e */ /* 0x000fe200000010ff */
[----:B------:R-:W-:Y:S01]  /*4a70*/  FMUL R37, R37, R23 ;  /* 0x0000001725257220 */ /* 0x000fe20000400000 */
[----:B------:R-:W-:Y:S01]  /*4a80*/  F2FP.BF16.F32.PACK_AB R28, RZ, R28 ;  /* 0x0000001cff1c723e */ /* 0x000fe200000010ff */
[----:B------:R-:W-:Y:S01]  /*4a90*/  @P2 STG.E.U16 desc[UR36][R8.64], R26 ;  /* 0x0000001a08002986 */ /* 0x000fe2000c101524 */
[----:B------:R-:W-:Y:S01]  /*4aa0*/  F2FP.BF16.F32.PACK_AB R29, RZ, R29 ;  /* 0x0000001dff1d723e */ /* 0x000fe200000010ff */
[-C--:B------:R-:W-:Y:S01]  /*4ab0*/  FMUL R38, R38, R23.reuse ;  /* 0x0000001726267220 */ /* 0x080fe20000400000 */
[----:B------:R-:W-:Y:S01]  /*4ac0*/  ISETP.GT.AND P2, PT, R3, 0x8, P1 ;  /* 0x000000080300780c */ /* 0x000fe20000f44270 */
[----:B------:R-:W-:Y:S01]  /*4ad0*/  @P4 STG.E.U16 desc[UR36][R8.64+0x2], R27 ;  /* 0x0000021b08004986 */ /* 0x000fe2000c101524 */
[----:B------:R-:W-:Y:S01]  /*4ae0*/  ISETP.GT.AND P1, PT, R4, 0x10, PT ;  /* 0x000000100400780c */ /* 0x000fe20003f24270 */
[-C--:B------:R-:W-:Y:S01]  /*4af0*/  FMUL R39, R39, R23.reuse ;  /* 0x0000001727277220 */ /* 0x080fe20000400000 */
[----:B------:R-:W-:Y:S01]  /*4b00*/  F2FP.BF16.F32.PACK_AB R30, RZ, R30 ;  /* 0x0000001eff1e723e */ /* 0x000fe200000010ff */
[----:B------:R-:W-:Y:S01]  /*4b10*/  @P5 STG.E.U16 desc[UR36][R6.64+0x10], R28 ;  /* 0x0000101c06005986 */ /* 0x000fe2000c101524 */
[C---:B------:R-:W-:Y:S01]  /*4b20*/  ISETP.GT.AND P4, PT, R3.reuse, RZ, P1 ;  /* 0x000000ff0300720c */ /* 0x040fe20000f84270 */
[----:B------:R-:W-:Y:S01]  /*4b30*/  FMUL R40, R40, R23 ;  /* 0x0000001728287220 */ /* 0x000fe20000400000 */
[----:B------:R-:W-:Y:S01]  /*4b40*/  F2FP.BF16.F32.PACK_AB R31, RZ, R31 ;  /* 0x0000001fff1f723e */ /* 0x000fe200000010ff */
[----:B------:R-:W-:Y:S01]  /*4b50*/  @P3 STG.E.U16 desc[UR36][R6.64+0x12], R29 ;  /* 0x0000121d06003986 */ /* 0x000fe2000c101524 */
[----:B------:R-:W-:Y:S01]  /*4b60*/  ISETP.GT.AND P3, PT, R3, 0x8, P0 ;  /* 0x000000080300780c */ /* 0x000fe20000764270 */
[-C--:B------:R-:W-:Y:S01]  /*4b70*/  FMUL R41, R41, R23.reuse ;  /* 0x0000001729297220 */ /* 0x080fe20000400000 */
[----:B------:R-:W-:Y:S01]  /*4b80*/  ISETP.GT.AND P0, PT, R4, 0x11, PT ;  /* 0x000000110400780c */ /* 0x000fe20003f04270 */
[----:B------:R-:W-:Y:S01]  /*4b90*/  @P2 STG.E.U16 desc[UR36][R8.64+0x10], R30 ;  /* 0x0000101e08002986 */ /* 0x000fe2000c101524 */
[----:B------:R-:W-:Y:S01]  /*4ba0*/  F2FP.BF16.F32.PACK_AB R32, RZ, R32 ;  /* 0x00000020ff20723e */ /* 0x000fe200000010ff */
[-C--:B------:R-:W-:Y:S01]  /*4bb0*/  FMUL R42, R42, R23.reuse ;  /* 0x000000172a2a7220 */ /* 0x080fe20000400000 */
[----:B------:R-:W-:Y:S01]  /*4bc0*/  ISETP.GT.AND P5, PT, R3, RZ, P0 ;  /* 0x000000ff0300720c */ /* 0x000fe200007a4270 */
[-C--:B------:R-:W-:Y:S01]  /*4bd0*/  FMUL R43, R43, R23.reuse ;  /* 0x000000172b2b7220 */ /* 0x080fe20000400000 */
[----:B------:R-:W-:Y:S01]  /*4be0*/  ISETP.GT.AND P2, PT, R3, 0x8, P1 ;  /* 0x000000080300780c */ /* 0x000fe20000f44270 */
[-C--:B------:R-:W-:Y:S01]  /*4bf0*/  FMUL R44, R44, R23.reuse ;  /* 0x000000172c2c7220 */ /* 0x080fe20000400000 */
[----:B------:R-:W-:Y:S01]  /*4c00*/  ISETP.GT.AND P1, PT, R4, 0x18, PT ;  /* 0x000000180400780c */ /* 0x000fe20003f24270 */
[----:B------:R-:W-:Y:S01]  /*4c10*/  FMUL R45, R45, R23 ;  /* 0x000000172d2d7220 */ /* 0x000fe20000400000 */
[----:B------:R-:W-:Y:S01]  /*4c20*/  F2FP.BF16.F32.PACK_AB R33, RZ, R33 ;  /* 0x00000021ff21723e */ /* 0x000fe200000010ff */
[----:B------:R-:W-:Y:S01]  /*4c30*/  @P3 STG.E.U16 desc[UR36][R8.64+0x12], R31 ;  /* 0x0000121f08003986 */ /* 0x000fe2000c101524 */
[C---:B------:R-:W-:Y:S01]  /*4c40*/  ISETP.GT.AND P3, PT, R3.reuse, 0x8, P0 ;  /* 0x000000080300780c */ /* 0x040fe20000764270 */
[-C--:B------:R-:W-:Y:S01]  /*4c50*/  FMUL R46, R46, R23.reuse ;  /* 0x000000172e2e7220 */ /* 0x080fe20000400000 */
[----:B------:R-:W-:Y:S01]  /*4c60*/  ISETP.GT.AND P0, PT, R4, 0x19, PT ;  /* 0x000000190400780c */ /* 0x000fe20003f04270 */
[----:B------:R-:W-:Y:S01]  /*4c70*/  @P4 STG.E.U16 desc[UR36][R6.64+0x20], R32 ;  /* 0x0000202006004986 */ /* 0x000fe2000c101524 */
[----:B------:R-:W-:Y:S01]  /*4c80*/  ISETP.GT.AND P4, PT, R3, RZ, P1 ;  /* 0x000000ff0300720c */ /* 0x000fe20000f84270 */
[-C--:B------:R-:W-:Y:S01]  /*4c90*/  FMUL R47, R47, R23.reuse ;  /* 0x000000172f2f7220 */ /* 0x080fe20000400000 */
[----:B------:R-:W-:Y:S01]  /*4ca0*/  F2FP.BF16.F32.PACK_AB R34, RZ, R34 ;  /* 0x00000022ff22723e */ /* 0x000fe200000010ff */
[----:B------:R-:W-:Y:S01]  /*4cb0*/  @P5 STG.E.U16 desc[UR36][R6.64+0x22], R33 ;  /* 0x0000222106005986 */ /* 0x000fe2000c101524 */
[----:B------:R-:W-:Y:S01]  /*4cc0*/  ISETP.GT.AND P5, PT, R3, RZ, P0 ;  /* 0x000000ff0300720c */ /* 0x000fe200007a4270 */
[----:B------:R-:W-:Y:S01]  /*4cd0*/  FMUL R48, R48, R23 ;  /* 0x0000001730307220 */ /* 0x000fe20000400000 */
[----:B------:R-:W-:Y:S01]  /*4ce0*/  F2FP.BF16.F32.PACK_AB R35, RZ, R35 ;  /* 0x00000023ff23723e */ /* 0x000fe200000010ff */
[----:B------:R-:W-:Y:S01]  /*4cf0*/  @P2 STG.E.U16 desc[UR36][R8.64+0x20], R34 ;  /* 0x0000202208002986 */ /* 0x000fe2000c101524 */
[----:B------:R-:W-:Y:S01]  /*4d00*/  F2FP.BF16.F32.PACK_AB R36, RZ, R36 ;  /* 0x00000024ff24723e */ /* 0x000fe200000010ff */
[-C--:B------:R-:W-:Y:S01]  /*4d10*/  FMUL R49, R49, R23.reuse ;  /* 0x0000001731317220 */ /* 0x080fe20000400000 */
[C---:B------:R-:W-:Y:S01]  /*4d20*/  ISETP.GT.AND P2, PT, R3.reuse, 0x8, P1 ;  /* 0x000000080300780c */ /* 0x040fe20000f44270 */
[----:B------:R-:W-:Y:S01]  /*4d30*/  @P3 STG.E.U16 desc[UR36][R8.64+0x22], R35 ;  /* 0x0000222308003986 */ /* 0x000fe2000c101524 */
[----:B------:R-:W-:Y:S01]  /*4d40*/  ISETP.GT.AND P1, PT, R4, 0x20, PT ;  /* 0x000000200400780c */ /* 0x000fe20003f24270 */
[----:B------:R-:W-:Y:S01]  /*4d50*/  FMUL R50, R50, R23 ;  /* 0x0000001732327220 */ /* 0x000fe20000400000 */
[----:B------:R-:W-:Y:S01]  /*4d60*/  F2FP.BF16.F32.PACK_AB R37, RZ, R37 ;  /* 0x00000025ff25723e */ /* 0x000fe200000010ff */
[----:B------:R-:W-:Y:S01]  /*4d70*/  @P4 STG.E.U16 desc[UR36][R6.64+0x30], R36 ;  /* 0x0000302406004986 */ /* 0x000fe2000c101524 */
[----:B------:R-:W-:Y:S01]  /*4d80*/  ISETP.GT.AND P3, PT, R3, 0x8, P0 ;  /* 0x000000080300780c */ /* 0x000fe20000764270 */
[-C--:B------:R-:W-:Y:S01]  /*4d90*/  FMUL R51, R51, R23.reuse ;  /* 0x0000001733337220 */ /* 0x080fe20000400000 */
[----:B------:R-:W-:Y:S01]  /*4da0*/  ISETP.GT.AND P0, PT, R4, 0x21, PT ;  /* 0x000000210400780c */ /* 0x000fe20003f04270 */
[----:B------:R-:W-:Y:S01]  /*4db0*/  @P5 STG.E.U16 desc[UR36][R6.64+0x32], R37 ;  /* 0x0000322506005986 */ /* 0x000fe2000c101524 */
[----:B------:R-:W-:Y:S01]  /*4dc0*/  ISETP.GT.AND P4, PT, R3, RZ, P1 ;  /* 0x000000ff0300720c */ /* 0x000fe20000f84270 */
[-C--:B------:R-:W-:Y:S01]  /*4dd0*/  FMUL R52, R52, R23.reuse ;  /* 0x0000001734347220 */ /* 0x080fe20000400000 */
[----:B------:R-:W-:Y:S01]  /*4de0*/  F2FP.BF16.F32.PACK_AB R38, RZ, R38 ;  /* 0x00000026ff26723e */ /* 0x000fe200000010ff */
[-C--:B------:R-:W-:Y:S01]  /*4df0*/  FMUL R53, R53, R23.reuse ;  /* 0x0000001735357220 */ /* 0x080fe20000400000 */
        /* <DEDUP_REMOVED lines=113> */
[----:B------:R-:W-:Y:S01]  /*5510*/  FMUL R87, R87, R23 ;  /* 0x0000001757577220 */ /* 0x000fe20000400000 */
[----:B------:R-:W-:Y:S01]  /*5520*/  ISETP.GT.AND P0, PT, R4, 0x51, PT ;  /* 0x000000510400780c */ /* 0x000fe20003f04270 */
[----:B------:R-:W-:Y:S01]  /*5530*/  @P5 STG.E.U16 desc[UR36][R6.64+0x92], R61 ;  /* 0x0000923d06005986 */ /* 0x000fe2000c101524 */
[----:B------:R-:W-:-:S02]  /*5540*/  ISETP.GT.AND P4, PT, R3, RZ, P1 ;  /* 0x000000ff0300720c */ /* 0x000fc40000f84270 */
[----:B------:R-:W-:Y:S02]  /*5550*/  F2FP.BF16.F32.PACK_AB R62, RZ, R62 ;  /* 0x0000003eff3e723e */ /* 0x000fe400000010ff */
[C---:B------:R-:W-:Y:S02]  /*5560*/  ISETP.GT.AND P5, PT, R3.reuse, RZ, P0 ;  /* 0x000000ff0300720c */ /* 0x040fe400007a4270 */
[----:B------:R-:W-:Y:S01]  /*5570*/  F2FP.BF16.F32.PACK_AB R63, RZ, R63 ;  /* 0x0000003fff3f723e */ /* 0x000fe200000010ff */
[----:B------:R-:W-:Y:S01]  /*5580*/  @P2 STG.E.U16 desc[UR36][R8.64+0x90], R62 ;  /* 0x0000903e08002986 */ /* 0x000fe2000c101524 */
[----:B------:R-:W-:Y:S02]  /*5590*/  F2FP.BF16.F32.PACK_AB R64, RZ, R64 ;  /* 0x00000040ff40723e */ /* 0x000fe400000010ff */
[----:B------:R-:W-:Y:S01]  /*55a0*/  ISETP.GT.AND P2, PT, R3, 0x8, P1 ;  /* 0x000000080300780c */ /* 0x000fe20000f44270 */
[----:B------:R-:W-:Y:S01]  /*55b0*/  @P3 STG.E.U16 desc[UR36][R8.64+0x92], R63 ;  /* 0x0000923f08003986 */ /* 0x000fe2000c101524 */
[----:B------:R-:W-:-:S02]  /*55c0*/  ISETP.GT.AND P1, PT, R4, 0x58, PT ;  /* 0x000000580400780c */ /* 0x000fc40003f24270 */
[----:B------:R-:W-:Y:S01]  /*55d0*/  F2FP.BF16.F32.PACK_AB R65, RZ, R65 ;  /* 0x00000041ff41723e */ /* 0x000fe200000010ff */
[----:B------:R-:W-:Y:S01]  /*55e0*/  @P4 STG.E.U16 desc[UR36][R6.64+0xa0], R64 ;  /* 0x0000a04006004986 */ /* 0x000fe2000c101524 */
[C---:B------:R-:W-:Y:S02]  /*55f0*/  ISETP.GT.AND P3, PT, R3.reuse, 0x8, P0 ;  /* 0x000000080300780c */ /* 0x040fe40000764270 */
[----:B------:R-:W-:Y:S01]  /*5600*/  ISETP.GT.AND P0, PT, R4, 0x59, PT ;  /* 0x000000590400780c */ /* 0x000fe20003f04270 */
[----:B------:R-:W-:Y:S01]  /*5610*/  @P5 STG.E.U16 desc[UR36][R6.64+0xa2], R65 ;  /* 0x0000a24106005986 */ /* 0x000fe2000c101524 */
[C---:B------:R-:W-:Y:S02]  /*5620*/  ISETP.GT.AND P4, PT, R3.reuse, RZ, P1 ;  /* 0x000000ff0300720c */ /* 0x040fe40000f84270 */
[----:B------:R-:W-:Y:S02]  /*5630*/  F2FP.BF16.F32.PACK_AB R66, RZ, R66 ;  /* 0x00000042ff42723e */ /* 0x000fe400000010ff */
[----:B------:R-:W-:-:S02]  /*5640*/  ISETP.GT.AND P5, PT, R3, RZ, P0 ;  /* 0x000000ff0300720c */ /* 0x000fc400007a4270 */
[----:B------:R-:W-:Y:S01]  /*5650*/  F2FP.BF16.F32.PACK_AB R67, RZ, R67 ;  /* 0x00000043ff43723e */ /* 0x000fe200000010ff */
[----:B------:R-:W-:Y:S01]  /*5660*/  @P2 STG.E.U16 desc[UR36][R8.64+0xa0], R66 ;  /* 0x0000a04208002986 */ /* 0x000fe2000c101524 */
[----:B------:R-:W-:Y:S02]  /*5670*/  F2FP.BF16.F32.PACK_AB R68, RZ, R68 ;  /* 0x00000044ff44723e */ /* 0x000fe400000010ff */
[C---:B------:R-:W-:Y:S01]  /*5680*/  ISETP.GT.AND P2, PT, R3.reuse, 0x8, P1 ;  /* 0x000000080300780c */ /* 0x040fe20000f44270 */
[----:B------:R-:W-:Y:S01]  /*5690*/  @P3 STG.E.U16 desc[UR36][R8.64+0xa2], R67 ;  /* 0x0000a24308003986 */ /* 0x000fe2000c101524 */
[----:B------:R-:W-:Y:S02]  /*56a0*/  ISETP.GT.AND P1, PT, R4, 0x60, PT ;  /* 0x000000600400780c */ /* 0x000fe40003f24270 */
[----:B------:R-:W-:Y:S01]  /*56b0*/  F2FP.BF16.F32.PACK_AB R69, RZ, R69 ;  /* 0x00000045ff45723e */ /* 0x000fe200000010ff */
[----:B------:R-:W-:Y:S01]  /*56c0*/  @P4 STG.E.U16 desc[UR36][R6.64+0xb0], R68 ;  /* 0x0000b04406004986 */ /* 0x000fe2000c101524 */
[----:B------:R-:W-:-:S02]  /*56d0*/  ISETP.GT.AND P3, PT, R3, 0x8, P0 ;  /* 0x000000080300780c */ /* 0x000fc40000764270 */
[----:B------:R-:W-:Y:S01]  /*56e0*/  ISETP.GT.AND P0, PT, R4, 0x61, PT ;  /* 0x000000610400780c */ /* 0x000fe20003f04270 */
[----:B------:R-:W-:Y:S01]  /*56f0*/  @P5 STG.E.U16 desc[UR36][R6.64+0xb2], R69 ;  /* 0x0000b24506005986 */ /* 0x000fe2000c101524 */
[C---:B------:R-:W-:Y:S02]  /*5700*/  ISETP.GT.AND P4, PT, R3.reuse, RZ, P1 ;  /* 0x000000ff0300720c */ /* 0x040fe40000f84270 */
[----:B------:R-:W-:Y:S02]  /*5710*/  ISETP.GT.AND P5, PT, R3, RZ, P0 ;  /* 0x000000ff0300720c */ /* 0x000fe400007a4270 */
[----:B------:R-:W-:Y:S02]  /*5720*/  F2FP.BF16.F32.PACK_AB R70, RZ, R70 ;  /* 0x00000046ff46723e */ /* 0x000fe400000010ff */
[----:B------:R-:W-:Y:S02]  /*5730*/  F2FP.BF16.F32.PACK_AB R71, RZ, R71 ;  /* 0x00000047ff47723e */ /* 0x000fe400000010ff */
[----:B------:R-:W-:Y:S01]  /*5740*/  F2FP.BF16.F32.PACK_AB R72, RZ, R72 ;  /* 0x00000048ff48723e */ /* 0x000fe200000010ff */
[----:B------:R-:W-:Y:S01]  /*5750*/  @P2 STG.E.U16 desc[UR36][R8.64+0xb0], R70 ;  /* 0x0000b04608002986 */ /* 0x000fe2000c101524 */
[----:B------:R-:W-:-:S02]  /*5760*/  F2FP.BF16.F32.PACK_AB R73, RZ, R73 ;  /* 0x00000049ff49723e */ /* 0x000fc400000010ff */
[C---:B------:R-:W-:Y:S01]  /*5770*/  ISETP.GT.AND P1, PT, R3.reuse, 0x8, P1 ;  /* 0x000000080300780c */ /* 0x040fe20000f24270 */
[----:B------:R-:W-:Y:S01]  /*5780*/  @P3 STG.E.U16 desc[UR36][R8.64+0xb2], R71 ;  /* 0x0000b24708003986 */ /* 0x000fe2000c101524 */
[C---:B------:R-:W-:Y:S02]  /*5790*/  ISETP.GT.AND P2, PT, R3.reuse, 0x8, P0 ;  /* 0x000000080300780c */ /* 0x040fe40000744270 */
[C---:B------:R-:W-:Y:S01]  /*57a0*/  ISETP.GT.AND P0, PT, R4.reuse, 0x69, PT ;  /* 0x000000690400780c */ /* 0x040fe20003f04270 */
[----:B------:R-:W-:Y:S01]  /*57b0*/  @P4 STG.E.U16 desc[UR36][R6.64+0xc0], R72 ;  /* 0x0000c04806004986 */ /* 0x000fe2000c101524 */
[----:B------:R-:W-:Y:S02]  /*57c0*/  ISETP.GT.AND P4, PT, R4, 0x68, PT ;  /* 0x000000680400780c */ /* 0x000fe40003f84270 */
[----:B------:R-:W-:Y:S01]  /*57d0*/  F2FP.BF16.F32.PACK_AB R74, RZ, R74 ;  /* 0x0000004aff4a723e */ /* 0x000fe200000010ff */
[----:B------:R-:W-:Y:S01]  /*57e0*/  @P5 STG.E.U16 desc[UR36][R6.64+0xc2], R73 ;  /* 0x0000c24906005986 */ /* 0x000fe2000c101524 */
[----:B------:R-:W-:-:S02]  /*57f0*/  ISETP.GT.AND P5, PT, R3, RZ, P4 ;  /* 0x000000ff0300720c */ /* 0x000fc400027a4270 */
[C---:B------:R-:W-:Y:S01]  /*5800*/  ISETP.GT.AND P3, PT, R3.reuse, RZ, P0 ;  /* 0x000000ff0300720c */ /* 0x040fe20000764270 */
[----:B------:R-:W-:Y:S01]  /*5810*/  @P1 STG.E.U16 desc[UR36][R8.64+0xc0], R74 ;  /* 0x0000c04a08001986 */ /* 0x000fe2000c101524 */
[----:B------:R-:W-:Y:S02]  /*5820*/  F2FP.BF16.F32.PACK_AB R75, RZ, R75 ;  /* 0x0000004bff4b723e */ /* 0x000fe400000010ff */
[----:B------:R-:W-:Y:S02]  /*5830*/  F2FP.BF16.F32.PACK_AB R76, RZ, R76 ;  /* 0x0000004cff4c723e */ /* 0x000fe400000010ff */
[C---:B------:R-:W-:Y:S01]  /*5840*/  ISETP.GT.AND P4, PT, R3.reuse, 0x8, P4 ;  /* 0x000000080300780c */ /* 0x040fe20002784270 */
[----:B------:R-:W-:Y:S01]  /*5850*/  @P2 STG.E.U16 desc[UR36][R8.64+0xc2], R75 ;  /* 0x0000c24b08002986 */ /* 0x000fe2000c101524 */
[----:B------:R-:W-:Y:S02]  /*5860*/  F2FP.BF16.F32.PACK_AB R77, RZ, R77 ;  /* 0x0000004dff4d723e */ /* 0x000fe400000010ff */
[----:B------:R-:W-:Y:S01]  /*5870*/  ISETP.GT.AND P2, PT, R4, 0x71, PT ;  /* 0x000000710400780c */ /* 0x000fe20003f44270 */
[----:B------:R-:W-:Y:S01]  /*5880*/  @P5 STG.E.U16 desc[UR36][R6.64+0xd0], R76 ;  /* 0x0000d04c06005986 */ /* 0x000fe2000c101524 */
[----:B------:R-:W-:-:S02]  /*5890*/  ISETP.GT.AND P5, PT, R3, 0x8, P0 ;  /* 0x000000080300780c */ /* 0x000fc400007a4270 */
[C---:B------:R-:W-:Y:S01]  /*58a0*/  ISETP.GT.AND P1, PT, R4.reuse, 0x78, PT ;  /* 0x000000780400780c */ /* 0x040fe20003f24270 */
[----:B------:R-:W-:Y:S01]  /*58b0*/  @P3 STG.E.U16 desc[UR36][R6.64+0xd2], R77 ;  /* 0x0000d24d06003986 */ /* 0x000fe2000c101524 */
[C---:B------:R-:W-:Y:S02]  /*58c0*/  ISETP.GT.AND P3, PT, R4.reuse, 0x70, PT ;  /* 0x000000700400780c */ /* 0x040fe40003f64270 */
[----:B------:R-:W-:Y:S01]  /*58d0*/  ISETP.GT.AND P0, PT, R4, 0x79, PT ;  /* 0x000000790400780c */ /* 0x000fe20003f04270 */
[----:B------:R-:W-:Y:S01]  /*58e0*/  @P4 IMAD.MOV.U32 R4, RZ, RZ, R8 ;  /* 0x000000ffff044224 */ /* 0x000fe200078e0008 */
[----:B------:R-:W-:Y:S01]  /*58f0*/  F2FP.BF16.F32.PACK_AB R78, RZ, R78 ;  /* 0x0000004eff4e723e */ /* 0x000fe200000010ff */
[----:B------:R-:W-:Y:S01]  /*5900*/  @P4 IMAD.MOV.U32 R5, RZ, RZ, R9 ;  /* 0x000000ffff054224 */ /* 0x000fe200078e0009 */
[----:B------:R-:W-:Y:S02]  /*5910*/  F2FP.BF16.F32.PACK_AB R79, RZ, R79 ;  /* 0x0000004fff4f723e */ /* 0x000fe400000010ff */
[----:B------:R-:W-:-:S02]  /*5920*/  F2FP.BF16.F32.PACK_AB R80, RZ, R80 ;  /* 0x00000050ff50723e */ /* 0x000fc400000010ff */
[----:B------:R0:W-:Y:S01]  /*5930*/  @P4 STG.E.U16 desc[UR36][R4.64+0xd0], R78 ;  /* 0x0000d04e04004986 */ /* 0x0001e2000c101524 */
[C---:B------:R-:W-:Y:S02]  /*5940*/  ISETP.GT.AND P4, PT, R3.reuse, RZ, P2 ;  /* 0x000000ff0300720c */ /* 0x040fe40001784270 */
[----:B------:R-:W-:Y:S02]  /*5950*/  F2FP.BF16.F32.PACK_AB R81, RZ, R81 ;  /* 0x00000051ff51723e */ /* 0x000fe400000010ff */
[----:B------:R-:W-:Y:S02]  /*5960*/  ISETP.GT.AND P2, PT, R3, 0x8, P2 ;  /* 0x000000080300780c */ /* 0x000fe40001744270 */
[----:B------:R-:W-:Y:S02]  /*5970*/  F2FP.BF16.F32.PACK_AB R82, RZ, R82 ;  /* 0x00000052ff52723e */ /* 0x000fe400000010ff */
[----:B------:R-:W-:Y:S02]  /*5980*/  F2FP.BF16.F32.PACK_AB R83, RZ, R83 ;  /* 0x00000053ff53723e */ /* 0x000fe400000010ff */
[----:B------:R-:W-:Y:S01]  /*5990*/  F2FP.BF16.F32.PACK_AB R84, RZ, R84 ;  /* 0x00000054ff54723e */ /* 0x000fe200000010ff */
[----:B0-----:R-:W-:Y:S01]  /*59a0*/  @P5 IMAD.MOV.U32 R4, RZ, RZ, R8 ;  /* 0x000000ffff045224 */ /* 0x001fe200078e0008 */
[----:B------:R-:W-:Y:S01]  /*59b0*/  F2FP.BF16.F32.PACK_AB R85, RZ, R85 ;  /* 0x00000055ff55723e */ /* 0x000fe200000010ff */
[----:B------:R-:W-:Y:S01]  /*59c0*/  @P5 IMAD.MOV.U32 R5, RZ, RZ, R9 ;  /* 0x000000ffff055224 */ /* 0x000fe200078e0009 */
[----:B------:R-:W-:-:S02]  /*59d0*/  F2FP.BF16.F32.PACK_AB R86, RZ, R86 ;  /* 0x00000056ff56723e */ /* 0x000fc400000010ff */
[----:B------:R-:W-:Y:S02]  /*59e0*/  F2FP.BF16.F32.PACK_AB R87, RZ, R87 ;  /* 0x00000057ff57723e */ /* 0x000fe400000010ff */
[----:B------:R0:W-:Y:S01]  /*59f0*/  @P5 STG.E.U16 desc[UR36][R4.64+0xd2], R79 ;  /* 0x0000d24f04005986 */ /* 0x0001e2000c101524 */
[C---:B------:R-:W-:Y:S02]  /*5a00*/  ISETP.GT.AND P5, PT, R3.reuse, RZ, P3 ;  /* 0x000000ff0300720c */ /* 0x040fe40001fa4270 */
[----:B------:R-:W-:-:S11]  /*5a10*/  ISETP.GT.AND P3, PT, R3, 0x8, P3 ;  /* 0x000000080300780c */ /* 0x000fd60001f64270 */
[----:B0-----:R-:W-:Y:S02]  /*5a20*/  @P5 IMAD.MOV.U32 R4, RZ, RZ, R6 ;  /* 0x000000ffff045224 */ /* 0x001fe400078e0006 */
[----:B------:R-:W-:-:S05]  /*5a30*/  @P5 IMAD.MOV.U32 R5, RZ, RZ, R7 ;  /* 0x000000ffff055224 */ /* 0x000fca00078e0007 */
[----:B------:R0:W-:Y:S01]  /*5a40*/  @P5 STG.E.U16 desc[UR36][R4.64+0xe0], R80 ;  /* 0x0000e05004005986 */ /* 0x0001e2000c101524 */
[C---:B------:R-:W-:Y:S02]  /*5a50*/  ISETP.GT.AND P5, PT, R3.reuse, RZ, P0 ;  /* 0x000000ff0300720c */ /* 0x040fe400007a4270 */
[----:B------:R-:W-:Y:S01]  /*5a60*/  ISETP.GT.AND P0, PT, R3, 0x8, P0 ;  /* 0x000000080300780c */ /* 0x000fe20000704270 */
[----:B0-----:R-:W-:Y:S02]  /*5a70*/  @P4 IMAD.MOV.U32 R4, RZ, RZ, R6 ;  /* 0x000000ffff044224 */ /* 0x001fe400078e0006 */
[----:B------:R-:W-:-:S05]  /*5a80*/  @P4 IMAD.MOV.U32 R5, RZ, RZ, R7 ;  /* 0x000000ffff054224 */ /* 0x000fca00078e0007 */
[----:B------:R0:W-:Y:S01]  /*5a90*/  @P4 STG.E.U16 desc[UR36][R4.64+0xe2], R81 ;  /* 0x0000e25104004986 */ /* 0x0001e2000c101524 */
[C---:B------:R-:W-:Y:S02]  /*5aa0*/  ISETP.GT.AND P4, PT, R3.reuse, RZ, P1 ;  /* 0x000000ff0300720c */ /* 0x040fe40000f84270 */
[----:B------:R-:W-:Y:S01]  /*5ab0*/  ISETP.GT.AND P1, PT, R3, 0x8, P1 ;  /* 0x000000080300780c */ /* 0x000fe20000f24270 */
[----:B0-----:R-:W-:Y:S02]  /*5ac0*/  @P3 IMAD.MOV.U32 R4, RZ, RZ, R8 ;  /* 0x000000ffff043224 */ /* 0x001fe400078e0008 */
[----:B------:R-:W-:-:S05]  /*5ad0*/  @P3 IMAD.MOV.U32 R5, RZ, RZ, R9 ;  /* 0x000000ffff053224 */ /* 0x000fca00078e0009 */
[----:B------:R0:W-:Y:S02]  /*5ae0*/  @P3 STG.E.U16 desc[UR36][R4.64+0xe0], R82 ;  /* 0x0000e05204003986 */ /* 0x0001e4000c101524 */
[----:B0-----:R-:W-:Y:S02]  /*5af0*/  @P2 IMAD.MOV.U32 R4, RZ, RZ, R8 ;  /* 0x000000ffff042224 */ /* 0x001fe400078e0008 */
[----:B------:R-:W-:-:S05]  /*5b00*/  @P2 IMAD.MOV.U32 R5, RZ, RZ, R9 ;  /* 0x000000ffff052224 */ /* 0x000fca00078e0009 */
[----:B------:R0:W-:Y:S02]  /*5b10*/  @P2 STG.E.U16 desc[UR36][R4.64+0xe2], R83 ;  /* 0x0000e25304002986 */ /* 0x0001e4000c101524 */
[----:B0-----:R-:W-:Y:S02]  /*5b20*/  @P4 IMAD.MOV.U32 R4, RZ, RZ, R6 ;  /* 0x000000ffff044224 */ /* 0x001fe400078e0006 */
[----:B------:R-:W-:-:S05]  /*5b30*/  @P4 IMAD.MOV.U32 R5, RZ, RZ, R7 ;  /* 0x000000ffff054224 */ /* 0x000fca00078e0007 */
[----:B------:R0:W-:Y:S04]  /*5b40*/  @P4 STG.E.U16 desc[UR36][R4.64+0xf0], R84 ;  /* 0x0000f05404004986 */ /* 0x0001e8000c101524 */
[----:B------:R1:W-:Y:S01]  /*5b50*/  @P5 STG.E.U16 desc[UR36][R6.64+0xf2], R85 ;  /* 0x0000f25506005986 */ /* 0x0003e2000c101524 */
[----:B0-----:R-:W-:Y:S02]  /*5b60*/  @P1 IMAD.MOV.U32 R4, RZ, RZ, R8 ;  /* 0x000000ffff041224 */ /* 0x001fe400078e0008 */
[----:B------:R-:W-:-:S05]  /*5b70*/  @P1 IMAD.MOV.U32 R5, RZ, RZ, R9 ;  /* 0x000000ffff051224 */ /* 0x000fca00078e0009 */
[----:B------:R1:W-:Y:S04]  /*5b80*/  @P1 STG.E.U16 desc[UR36][R4.64+0xf0], R86 ;  /* 0x0000f05604001986 */ /* 0x0003e8000c101524 */
[----:B------:R1:W-:Y:S02]  /*5b90*/  @P0 STG.E.U16 desc[UR36][R8.64+0xf2], R87 ;  /* 0x0000f25708000986 */ /* 0x0003e4000c101524 */
.L_x_154:
[----:B------:R-:W-:Y:S05]  /*5ba0*/  BSYNC B0 ;  /* 0x0000000000007941 */ /* 0x000fea0003800000 */
.L_x_28:
[----:B------:R-:W-:Y:S01]  /*5bb0*/  ULDC UR4, c[0x0][0xc] ;  /* 0x0000030000047ab9 */ /* 0x000fe20000000800 */
[----:B------:R-:W-:Y:S01]  /*5bc0*/  ULDC UR5, c[0x0][0x10] ;  /* 0x0000040000057ab9 */ /* 0x000fe20000000800 */
[----:B------:R-:W0:Y:S01]  /*5bd0*/  LDC R3, c[0x0][0x14] ;  /* 0x00000500ff037b82 */ /* 0x000e220000000800 */
[----:B------:R-:W-:Y:S01]  /*5be0*/  UIMAD.WIDE.U32 UR4, UR4, UR5, URZ ;  /* 0x00000005040472a5 */ /* 0x000fe2000f8e003f */
[----:B------:R-:W-:Y:S02]  /*5bf0*/  IMAD.MOV.U32 R92, RZ, RZ, -0x1 ;  /* 0xffffffffff5c7424 */ /* 0x000fe400078e00ff */
[----:B------:R-:W-:-:S03]  /*5c00*/  IMAD.MOV.U32 R89, RZ, RZ, -0x1 ;  /* 0xffffffffff597424 */ /* 0x000fc600078e00ff */
[----:B0-----:R-:W-:-:S04]  /*5c10*/  IMAD.WIDE.U32 R16, R3, UR4, R16 ;  /* 0x0000000403107c25 */ /* 0x001fc8000f8e0010 */
[----:B------:R-:W-:Y:S01]  /*5c20*/  IMAD R3, R3, UR5, RZ ;  /* 0x0000000503037c24 */ /* 0x000fe2000f8e02ff */
[----:B------:R-:W-:Y:S02]  /*5c30*/  ULDC.64 UR4, c[0x0][0x650] ;  /* 0x0001940000047ab9 */ /* 0x000fe40000000a00 */
[----:B------:R-:W-:Y:S01]  /*5c40*/  ISETP.GE.U32.AND P0, PT, R16, UR4, PT ;  /* 0x0000000410007c0c */ /* 0x000fe2000bf06070 */
[--C-:B------:R-:W-:Y:S01]  /*5c50*/  IMAD.IADD R17, R17, 0x1, R3.reuse ;  /* 0x0000000111117824 */ /* 0x100fe200078e0203 */
[----:B------:R-:W-:-:S04]  /*5c60*/  PRMT R3, RZ, 0x7610, R3 ;  /* 0x00007610ff037816 */ /* 0x000fc80000000003 */
[----:B------:R-:W-:-:S13]  /*5c70*/  ISETP.GE.U32.AND.EX P0, PT, R17, UR5, PT, P0 ;  /* 0x0000000511007c0c */ /* 0x000fda000bf06100 */
[----:B------:R-:W-:Y:S05]  /*5c80*/  @P0 BRA `(.L_x_155) ;  /* 0x0000000400640947 */ /* 0x000fea0003800000 */
[----:B---3--:R-:W0:Y:S01]  /*5c90*/  S2R R12, SR_CTAID.X ;  /* 0x00000000000c7919 */ /* 0x008e220000002500 */
[----:B------:R-:W3:Y:S01]  /*5ca0*/  LDC.64 R10, c[0x0][0x628] ;  /* 0x00018a00ff0a7b82 */ /* 0x000ee20000000a00 */
[----:B------:R-:W-:Y:S01]  /*5cb0*/  ULDC UR4, c[0x0][0x150] ;  /* 0x0000540000047ab9 */ /* 0x000fe20000000800 */
[----:B-12-4-:R-:W-:Y:S01]  /*5cc0*/  IMAD.MOV.U32 R8, RZ, RZ, R16 ;  /* 0x000000ffff087224 */ /* 0x016fe200078e0010 */
[----:B-----5:R-:W1:Y:S01]  /*5cd0*/  S2R R24, SR_CTAID.Y ;  /* 0x0000000000187919 */ /* 0x020e620000002600 */
[----:B------:R-:W-:-:S04]  /*5ce0*/  IMAD.MOV.U32 R9, RZ, RZ, R17 ;  /* 0x000000ffff097224 */ /* 0x000fc800078e0011 */
[----:B------:R-:W2:Y:S08]  /*5cf0*/  LDC R21, c[0x0][0x144] ;  /* 0x00005100ff157b82 */ /* 0x000eb00000000800 */
[----:B------:R-:W4:Y:S08]  /*5d00*/  LDC R0, c[0x0][0x630] ;  /* 0x00018c00ff007b82 */ /* 0x000f300000000800 */
[----:B------:R-:W1:Y:S01]  /*5d10*/  LDC.64 R14, c[0x0][0x620] ;  /* 0x00018800ff0e7b82 */ /* 0x000e620000000a00 */
[----:B---3--:R-:W-:-:S04]  /*5d20*/  ISETP.NE.U32.AND P0, PT, R10, RZ, PT ;  /* 0x000000ff0a00720c */ /* 0x008fc80003f05070 */
[----:B------:R-:W-:Y:S02]  /*5d30*/  ISETP.NE.AND.EX P0, PT, R11, RZ, PT, P0 ;  /* 0x000000ff0b00720c */ /* 0x000fe40003f05300 */
[----:B0-----:R-:W-:-:S05]  /*5d40*/  I2FP.F32.U32 R3, R12 ;  /* 0x0000000c00037245 */ /* 0x001fca0000201000 */
[----:B------:R-:W-:-:S04]  /*5d50*/  FMUL R3, R3, UR4 ;  /* 0x0000000403037c20 */ /* 0x000fc80008400000 */
[----:B------:R0:W3:Y:S02]  /*5d60*/  F2I.U32.TRUNC.NTZ R20, R3 ;  /* 0x0000000300147305 */ /* 0x0000e4000020f000 */
[----:B--2-4-:R-:W-:Y:S05]  /*5d70*/  @!P0 BRA `(.L_x_156) ;  /* 0x0000000000288947 */ /* 0x014fea0003800000 */
[----:B0-----:R-:W0:Y:S02]  /*5d80*/  LDC R3, c[0x0][0x634] ;  /* 0x00018d00ff037b82 */ /* 0x001e240000000800 */
        /* <DEDUP_REMOVED lines=9> */
.L_x_156:
[----:B------:R-:W2:Y:S01]  /*5e20*/  LDC.64 R28, c[0x0][0x640] ;  /* 0x00019000ff1c7b82 */ /* 0x000ea20000000a00 */
[-CC-:B------:R-:W-:Y:S01]  /*5e30*/  SHF.R.U64 R89, R8, R0.reuse, R9.reuse ;  /* 0x0000000008597219 */ /* 0x180fe20000001209 */
[----:B---3--:R-:W-:Y:S01]  /*5e40*/  IMAD.MOV R20, RZ, RZ, -R20 ;  /* 0x000000ffff147224 */ /* 0x008fe200078e0a14 */
[----:B------:R-:W-:Y:S01]  /*5e50*/  SHF.R.U32.HI R0, RZ, R0, R9 ;  /* 0x00000000ff007219 */ /* 0x000fe20000011609 */
[----:B------:R-:W-:Y:S01]  /*5e60*/  ULDC UR4, c[0x0][0x154] ;  /* 0x0000550000047ab9 */ /* 0x000fe20000000800 */
[----:B0-----:R-:W-:Y:S01]  /*5e70*/  IADD3 R3, P0, RZ, -R89, RZ ;  /* 0x80000059ff037210 */ /* 0x001fe20007f1e0ff */
[----:B------:R-:W-:Y:S02]  /*5e80*/  IMAD R21, R21, R20, R12 ;  /* 0x0000001415157224 */ /* 0x000fe400078e020c */
[----:B------:R-:W0:Y:S01]  /*5e90*/  LDC R6, c[0x0][0x618] ;  /* 0x00018600ff067b82 */ /* 0x000e220000000800 */
[----:B------:R-:W-:Y:S02]  /*5ea0*/  IMAD.MOV.U32 R7, RZ, RZ, 0x1 ;  /* 0x00000001ff077424 */ /* 0x000fe400078e00ff */
[----:B------:R-:W-:-:S04]  /*5eb0*/  IMAD.X R5, RZ, RZ, ~R0, P0 ;  /* 0x000000ffff057224 */ /* 0x000fc800000e0e00 */
[-C--:B-1----:R-:W-:Y:S01]  /*5ec0*/  IMAD R0, R5, R14.reuse, RZ ;  /* 0x0000000e05007224 */ /* 0x082fe200078e02ff */
[----:B------:R-:W1:Y:S01]  /*5ed0*/  LDC R8, c[0x0][0x608] ;  /* 0x00018200ff087b82 */ /* 0x000e620000000800 */
[----:B------:R-:W-:-:S04]  /*5ee0*/  IMAD.WIDE.U32 R4, R3, R14, R16 ;  /* 0x0000000e03047225 */ /* 0x000fc800078e0010 */
[----:B------:R-:W-:Y:S01]  /*5ef0*/  IMAD R3, R3, R15, R0 ;  /* 0x0000000f03037224 */ /* 0x000fe200078e0200 */
[----:B------:R-:W-:Y:S02]  /*5f00*/  I2FP.F32.U32 R0, R24 ;  /* 0x0000001800007245 */ /* 0x000fe40000201000 */
[----:B------:R-:W3:Y:S01]  /*5f10*/  LDC R26, c[0x0][0x658] ;  /* 0x00019600ff1a7b82 */ /* 0x000ee20000000800 */
[----:B------:R-:W-:Y:S01]  /*5f20*/  IMAD.IADD R3, R5, 0x1, R3 ;  /* 0x0000000105037824 */ /* 0x000fe200078e0203 */
[----:B--2---:R-:W-:Y:S01]  /*5f30*/  ISETP.NE.U32.AND P0, PT, R28, RZ, PT ;  /* 0x000000ff1c00720c */ /* 0x004fe20003f05070 */
[----:B------:R-:W-:Y:S01]  /*5f40*/  FMUL R0, R0, UR4 ;  /* 0x0000000400007c20 */ /* 0x000fe20008400000 */
[----:B------:R-:W-:Y:S02]  /*5f50*/  IMAD.MOV.U32 R5, RZ, RZ, -0x1 ;  /* 0xffffffffff057424 */ /* 0x000fe400078e00ff */
[----:B------:R-:W-:Y:S01]  /*5f60*/  ISETP.NE.AND.EX P0, PT, R29, RZ, PT, P0 ;  /* 0x000000ff1d00720c */ /* 0x000fe20003f05300 */
[----:B------:R2:W4:Y:S01]  /*5f70*/  F2I.U32.TRUNC.NTZ R13, R0 ;  /* 0x00000000000d7305 */ /* 0x000522000020f000 */
[----:B------:R-:W2:Y:S01]  /*5f80*/  LDC R15, c[0x0][0x148] ;  /* 0x00005200ff0f7b82 */ /* 0x000ea20000000800 */
[----:B0-----:R-:W-:-:S02]  /*5f90*/  SHF.R.U64 R12, R4, R6, R3 ;  /* 0x00000006040c7219 */ /* 0x001fc40000001203 */
[----:B------:R-:W-:-:S05]  /*5fa0*/  SHF.R.U32.HI R3, RZ, R6, R3 ;  /* 0x00000006ff037219 */ /* 0x000fca0000011603 */
[----:B------:R-:W0:Y:S01]  /*5fb0*/  LDC R20, c[0x0][0x600] ;  /* 0x00018000ff147b82 */ /* 0x000e220000000800 */
[-CC-:B-1----:R-:W-:Y:S02]  /*5fc0*/  SHF.R.U64 R10, R12, R8.reuse, R3.reuse ;  /* 0x000000080c0a7219 */ /* 0x182fe40000001203 */
[----:B------:R-:W-:-:S05]  /*5fd0*/  SHF.R.U32.HI R3, RZ, R8, R3 ;  /* 0x00000008ff037219 */ /* 0x000fca0000011603 */
[----:B------:R-:W1:Y:S01]  /*5fe0*/  LDC R27, c[0x0][0x648] ;  /* 0x00019200ff1b7b82 */ /* 0x000e620000000800 */
[-C--:B---3--:R-:W-:Y:S02]  /*5ff0*/  SHF.L.U32 R4, R5, R26.reuse, RZ ;  /* 0x0000001a05047219 */ /* 0x088fe400000006ff */
[-CC-:B------:R-:W-:Y:S02]  /*6000*/  SHF.R.U64 R14, R10, R26.reuse, R3.reuse ;  /* 0x0000001a0a0e7219 */ /* 0x180fe40000001203 */
[----:B------:R-:W-:Y:S02]  /*6010*/  SHF.R.U32.HI R5, RZ, R26, R3 ;  /* 0x0000001aff057219 */ /* 0x000fe40000011603 */
[----:B------:R-:W-:Y:S01]  /*6020*/  LOP3.LUT R25, RZ, R4, RZ, 0x33, !PT ;  /* 0x00000004ff197212 */ /* 0x000fe200078e33ff */
[----:B------:R-:W3:Y:S01]  /*6030*/  LDC R30, c[0x0][0x638] ;  /* 0x00018e00ff1e7b82 */ /* 0x000ee20000000800 */
[----:B------:R-:W-:Y:S01]  /*6040*/  SHF.L.U32 R26, R7, R26, RZ ;  /* 0x0000001a071a7219 */ /* 0x000fe200000006ff */
[----:B------:R-:W-:-:S06]  /*6050*/  IMAD.MOV.U32 R4, RZ, RZ, R14 ;  /* 0x000000ffff047224 */ /* 0x000fcc00078e000e */
[----:B------:R-:W0:Y:S01]  /*6060*/  LDC R31, c[0x0][0x610] ;  /* 0x00018400ff1f7b82 */ /* 0x000e220000000800 */
[----:B----4-:R-:W-:Y:S05]  /*6070*/  @!P0 BRA `(.L_x_157) ;  /* 0x0000000000288947 */ /* 0x010fea0003800000 */
[----:B------:R-:W4:Y:S02]  /*6080*/  LDC R3, c[0x0][0x64c] ;  /* 0x00019300ff037b82 */ /* 0x000f240000000800 */
[----:B----4-:R-:W-:-:S05]  /*6090*/  IADD3 R3, P0, R14, R3, RZ ;  /* 0x000000030e037210 */ /* 0x010fca0007f1e0ff */
        /* <DEDUP_REMOVED lines=8> */
.L_x_157:
[----:B------:R-:W-:Y:S01]  /*6120*/  ISETP.NE.AND P0, PT, R2, 0x1, PT ;  /* 0x000000010200780c */ /* 0x000fe20003f05270 */
[----:B0-----:R-:W-:Y:S01]  /*6130*/  VIADD R7, R20, 0xffffffff ;  /* 0xffffffff14077836 */ /* 0x001fe20000000000 */
[----:B-12---:R-:W-:Y:S01]  /*6140*/  SHF.R.U64 R0, R4, R27, R5 ;  /* 0x0000001b04007219 */ /* 0x006fe20000001205 */
[----:B------:R-:W-:Y:S01]  /*6150*/  IMAD.MOV R13, RZ, RZ, -R13 ;  /* 0x000000ffff0d7224 */ /* 0x000fe200078e0a0d */
[----:B------:R-:W-:Y:S01]  /*6160*/  LOP3.LUT R5, R10, R25, RZ, 0xc0, !PT ;  /* 0x000000190a057212 */ /* 0x000fe200078ec0ff */
[----:B------:R-:W-:Y:S01]  /*6170*/  IMAD.MOV.U32 R4, RZ, RZ, 0x1 ;  /* 0x00000001ff047424 */ /* 0x000fe200078e00ff */
[----:B------:R-:W-:Y:S01]  /*6180*/  LOP3.LUT R12, R12, R7, RZ, 0xc0, !PT ;  /* 0x000000070c0c7212 */ /* 0x000fe200078ec0ff */
[----:B------:R-:W-:Y:S02]  /*6190*/  IMAD.MOV R3, RZ, RZ, -R0 ;  /* 0x000000ffff037224 */ /* 0x000fe400078e0a00 */
[----:B------:R-:W-:Y:S02]  /*61a0*/  IMAD R0, R26, R0, R5 ;  /* 0x000000001a007224 */ /* 0x000fe400078e0205 */
[----:B---3--:R-:W-:-:S02]  /*61b0*/  IMAD R3, R3, R30, R14 ;  /* 0x0000001e03037224 */ /* 0x008fc400078e020e */
[----:B------:R-:W-:Y:S02]  /*61c0*/  @P0 IMAD R21, R15, R13, R24 ;  /* 0x0000000d0f150224 */ /* 0x000fe400078e0218 */
[----:B------:R-:W-:Y:S01]  /*61d0*/  IMAD R5, R3, R20, R12 ;  /* 0x0000001403057224 */ /* 0x000fe200078e020c */
[----:B------:R-:W-:Y:S01]  /*61e0*/  PRMT R3, R4, 0x7610, R3 ;  /* 0x0000761004037816 */ /* 0x000fe20000000003 */
[----:B------:R-:W-:-:S05]  /*61f0*/  IMAD R0, R0, R31, R21 ;  /* 0x0000001f00007224 */ /* 0x000fca00078e0215 */
[----:B------:R-:W-:Y:S02]  /*6200*/  SEL R92, R5, R0, !P0 ;  /* 0x00000000055c7207 */ /* 0x000fe40004000000 */
[----:B------:R-:W-:-:S07]  /*6210*/  SEL R0, R0, R5, !P0 ;  /* 0x0000000500007207 */ /* 0x000fce0004000000 */
.L_x_155:
[----:B------:R-:W-:Y:S01]  /*6220*/  LOP3.LUT P0, RZ, R3, 0xff, RZ, 0xc0, !PT ;  /* 0x000000ff03ff7812 */ /* 0x000fe2000780c0ff */
[----:B------:R-:W-:-:S12]  /*6230*/  IMAD.MOV.U32 R91, RZ, RZ, R0 ;  /* 0x000000ffff5b7224 */ /* 0x000fd800078e0000 */
[----:B------:R-:W-:Y:S05]  /*6240*/  @P0 BRA `(.L_x_158) ;  /* 0xffffffac00400947 */ /* 0x000fea000383ffff */
[----:B------:R-:W-:Y:S05]  /*6250*/  EXIT ;  /* 0x000000000000794d */ /* 0x000fea0003800000 */
.L_x_3:
[----:B0-----:R-:W-:Y:S01]  /*6260*/  ULDC.64 UR4, c[0x0][0x650] ;  /* 0x0001940000047ab9 */ /* 0x001fe20000000a00 */
        /* <DEDUP_REMOVED lines=25> */
.L_x_160:
[--C-:B------:R-:W-:Y:S01]  /*6400*/  SHF.R.U64 R12, R10, R14, R11.reuse ;  /* 0x0000000e0a0c7219 */ /* 0x100fe2000000120b */
[----:B------:R-:W0:Y:S01]  /*6410*/  LDC R22, c[0x0][0x618] ;  /* 0x00018600ff167b82 */ /* 0x000e220000000800 */
[----:B------:R-:W-:Y:S01]  /*6420*/  I2FP.F32.U32 R6, R4 ;  /* 0x0000000400067245 */ /* 0x000fe20000201000 */
[----:B------:R-:W-:Y:S01]  /*6430*/  ULDC UR4, c[0x0][0x150] ;  /* 0x0000540000047ab9 */ /* 0x000fe20000000800 */
[----:B------:R-:W-:Y:S02]  /*6440*/  SHF.R.U32.HI R5, RZ, R14, R11 ;  /* 0x0000000eff057219 */ /* 0x000fe4000001160b */
[----:B------:R-:W-:Y:S01]  /*6450*/  IADD3 R9, P0, RZ, -R12, RZ ;  /* 0x8000000cff097210 */ /* 0x000fe20007f1e0ff */
[----:B------:R-:W-:Y:S01]  /*6460*/  FMUL R11, R6, UR4 ;  /* 0x00000004060b7c20 */ /* 0x000fe20008400000 */
[----:B------:R-:W-:Y:S01]  /*6470*/  ULDC UR4, c[0x0][0x154] ;  /* 0x0000550000047ab9 */ /* 0x000fe20000000800 */
[----:B------:R-:W1:Y:S02]  /*6480*/  LDC.64 R24, c[0x0][0x640] ;  /* 0x00019000ff187b82 */ /* 0x000e640000000a00 */
[----:B------:R-:W-:-:S02]  /*6490*/  IMAD.X R5, RZ, RZ, ~R5, P0 ;  /* 0x000000ffff057224 */ /* 0x000fc400000e0e05 */
[----:B------:R-:W2:Y:S01]  /*64a0*/  F2I.U32.TRUNC.NTZ R11, R11 ;  /* 0x0000000b000b7305 */ /* 0x000ea2000020f000 */
[----:B------:R-:W-:-:S03]  /*64b0*/  IMAD.WIDE.U32 R6, R9, R20, R16 ;  /* 0x0000001409067225 */ /* 0x000fc600078e0010 */
[----:B------:R-:W3:Y:S01]  /*64c0*/  LDC R13, c[0x0][0x144] ;  /* 0x00005100ff0d7b82 */ /* 0x000ee20000000800 */
[----:B------:R-:W-:-:S04]  /*64d0*/  IMAD R8, R5, R20, RZ ;  /* 0x0000001405087224 */ /* 0x000fc800078e02ff */
[----:B------:R-:W-:Y:S02]  /*64e0*/  IMAD R5, R9, R21, R8 ;  /* 0x0000001509057224 */ /* 0x000fe400078e0208 */
[----:B------:R-:W-:Y:S01]  /*64f0*/  IMAD.MOV.U32 R8, RZ, RZ, -0x1 ;  /* 0xffffffffff087424 */ /* 0x000fe200078e00ff */
[----:B------:R-:W4:Y:S01]  /*6500*/  LDC R14, c[0x0][0x608] ;  /* 0x00018200ff0e7b82 */ /* 0x000f220000000800 */
[----:B------:R-:W-:Y:S01]  /*6510*/  IMAD.IADD R5, R7, 0x1, R5 ;  /* 0x0000000107057824 */ /* 0x000fe200078e0205 */
[----:B------:R-:W-:-:S04]  /*6520*/  I2FP.F32.U32 R7, R3 ;  /* 0x0000000300077245 */ /* 0x000fc80000201000 */
[-C--:B0-----:R-:W-:Y:S01]  /*6530*/  SHF.R.U64 R10, R6, R22.reuse, R5 ;  /* 0x00000016060a7219 */ /* 0x081fe20000001205 */
[----:B--2---:R-:W-:Y:S01]  /*6540*/  IMAD.MOV R6, RZ, RZ, -R11 ;  /* 0x000000ffff067224 */ /* 0x004fe200078e0a0b */
[----:B------:R-:W0:Y:S01]  /*6550*/  LDC R9, c[0x0][0x658] ;  /* 0x00019600ff097b82 */ /* 0x000e220000000800 */
[----:B-1----:R-:W-:Y:S01]  /*6560*/  ISETP.NE.U32.AND P0, PT, R24, RZ, PT ;  /* 0x000000ff1800720c */ /* 0x002fe20003f05070 */
[----:B------:R-:W-:Y:S01]  /*6570*/  FMUL R7, R7, UR4 ;  /* 0x0000000407077c20 */ /* 0x000fe20008400000 */
[----:B------:R-:W-:Y:S02]  /*6580*/  SHF.R.U32.HI R5, RZ, R22, R5 ;  /* 0x00000016ff057219 */ /* 0x000fe40000011605 */
[----:B------:R-:W-:-:S03]  /*6590*/  ISETP.NE.AND.EX P0, PT, R25, RZ, PT, P0 ;  /* 0x000000ff1900720c */ /* 0x000fc60003f05300 */
[----:B------:R-:W1:Y:S01]  /*65a0*/  LDC R20, c[0x0][0x148] ;  /* 0x00005200ff147b82 */ /* 0x000e620000000800 */
[----:B---3--:R-:W-:Y:S02]  /*65b0*/  IMAD R23, R13, R6, R4 ;  /* 0x000000060d177224 */ /* 0x008fe400078e0204 */
[----:B------:R-:W-:-:S05]  /*65c0*/  IMAD.MOV.U32 R6, RZ, RZ, 0x1 ;  /* 0x00000001ff067424 */ /* 0x000fca00078e00ff */
[----:B------:R-:W2:Y:S01]  /*65d0*/  LDC R21, c[0x0][0x600] ;  /* 0x00018000ff157b82 */ /* 0x000ea20000000800 */
[-CC-:B----4-:R-:W-:Y:S02]  /*65e0*/  SHF.R.U64 R13, R10, R14.reuse, R5.reuse ;  /* 0x0000000e0a0d7219 */ /* 0x190fe40000001205 */
[----:B------:R-:W-:Y:S02]  /*65f0*/  SHF.R.U32.HI R4, RZ, R14, R5 ;  /* 0x0000000eff047219 */ /* 0x000fe40000011605 */
[----:B------:R3:W4:Y:S03]  /*6600*/  F2I.U32.TRUNC.NTZ R14, R7 ;  /* 0x00000007000e7305 */ /* 0x000726000020f000 */
[----:B------:R-:W1:Y:S01]  /*6610*/  LDC R26, c[0x0][0x648] ;  /* 0x00019200ff1a7b82 */ /* 0x000e620000000800 */
[-C--:B0-----:R-:W-:Y:S02]  /*6620*/  SHF.R.U64 R15, R13, R9.reuse, R4 ;  /* 0x000000090d0f7219 */ /* 0x081fe40000001204 */
[----:B------:R-:W-:-:S02]  /*6630*/  SHF.L.U32 R8, R8, R9, RZ ;  /* 0x0000000908087219 */ /* 0x000fc400000006ff */
[-C--:B------:R-:W-:Y:S01]  /*6640*/  SHF.R.U32.HI R5, RZ, R9.reuse, R4 ;  /* 0x00000009ff057219 */ /* 0x080fe20000011604 */
[----:B------:R-:W-:Y:S01]  /*6650*/  IMAD.MOV.U32 R4, RZ, RZ, R15 ;  /* 0x000000ffff047224 */ /* 0x000fe200078e000f */
[----:B------:R-:W-:Y:S01]  /*6660*/  SHF.L.U32 R22, R6, R9, RZ ;  /* 0x0000000906167219 */ /* 0x000fe200000006ff */
[----:B------:R-:W0:Y:S01]  /*6670*/  LDC R27, c[0x0][0x638] ;  /* 0x00018e00ff1b7b82 */ /* 0x000e220000000800 */
[----:B------:R-:W-:-:S07]  /*6680*/  LOP3.LUT R28, RZ, R8, RZ, 0x33, !PT ;  /* 0x00000008ff1c7212 */ /* 0x000fce00078e33ff */
        /* <DEDUP_REMOVED lines=12> */
.L_x_161:
[----:B------:R-:W-:Y:S01]  /*6750*/  ISETP.NE.AND P0, PT, R2, 0x1, PT ;  /* 0x000000010200780c */ /* 0x000fe20003f05270 */
[----:B--2---:R-:W-:Y:S01]  /*6760*/  VIADD R7, R21, 0xffffffff ;  /* 0xffffffff15077836 */ /* 0x004fe20000000000 */
[----:B-1----:R-:W-:Y:S01]  /*6770*/  SHF.R.U64 R5, R4, R26, R5 ;  /* 0x0000001a04057219 */ /* 0x002fe20000001205 */
[----:B------:R-:W-:Y:S01]  /*6780*/  IMAD.MOV R14, RZ, RZ, -R14 ;  /* 0x000000ffff0e7224 */ /* 0x000fe200078e0a0e */
[----:B------:R-:W-:Y:S01]  /*6790*/  LOP3.LUT R4, R13, R28, RZ, 0xc0, !PT ;  /* 0x0000001c0d047212 */ /* 0x000fe200078ec0ff */
[----:B------:R-:W-:Y:S01]  /*67a0*/  IMAD.MOV.U32 R8, RZ, RZ, R12 ;  /* 0x000000ffff087224 */ /* 0x000fe200078e000c */
[----:B------:R-:W-:Y:S01]  /*67b0*/  LOP3.LUT R10, R10, R7, RZ, 0xc0, !PT ;  /* 0x000000070a0a7212 */ /* 0x000fe200078ec0ff */
[----:B------:R-:W-:Y:S02]  /*67c0*/  IMAD.MOV R6, RZ, RZ, -R5 ;  /* 0x000000ffff067224 */ /* 0x000fe400078e0a05 */
[----:B------:R-:W-:-:S04]  /*67d0*/  IMAD R4, R22, R5, R4 ;  /* 0x0000000516047224 */ /* 0x000fc800078e0204 */
[----:B------:R-:W-:Y:S02]  /*67e0*/  @P0 IMAD R23, R20, R14, R3 ;  /* 0x0000000e14170224 */ /* 0x000fe400078e0203 */
[----:B0-----:R-:W-:Y:S02]  /*67f0*/  IMAD R3, R6, R27, R15 ;  /* 0x0000001b06037224 */ /* 0x001fe400078e020f */
[----:B------:R-:W-:Y:S02]  /*6800*/  IMAD R7, R4, R29, R23 ;  /* 0x0000001d04077224 */ /* 0x000fe400078e0217 */
[----:B------:R-:W-:Y:S02]  /*6810*/  IMAD R4, R3, R21, R10 ;  /* 0x0000001503047224 */ /* 0x000fe400078e020a */
[----:B------:R-:W-:-:S03]  /*6820*/  IMAD.MOV.U32 R6, RZ, RZ, 0x1 ;  /* 0x00000001ff067424 */ /* 0x000fc600078e00ff */
[----:B------:R-:W-:Y:S02]  /*6830*/  SEL R9, R4, R7, !P0 ;  /* 0x0000000704097207 */ /* 0x000fe40004000000 */
[----:B------:R-:W-:-:S07]  /*6840*/  SEL R7, R7, R4, !P0 ;  /* 0x0000000407077207 */ /* 0x000fce0004000000 */
.L_x_159:
[----:B------:R-:W-:-:S08]  /*6850*/  NOP ;  /* 0x0000000000007918 */ /* 0x000fd00000000000 */
[----:B------:R-:W0:-:S00]  /*6860*/  USETMAXREG.DEALLOC.CTAPOOL 0x28 ;  /* 0x00000028000079c8 */ /* 0x000e0000080e0500 */
[----:B0-----:R-:W-:-:S13]  /*6870*/  ISETP.NE.AND P0, PT, R0, RZ, PT ;  /* 0x000000ff0000720c */ /* 0x001fda0003f05270 */
[----:B------:R-:W-:Y:S05]  /*6880*/  @P0 EXIT ;  /* 0x000000000000094d */ /* 0x000fea0003800000 */
[----:B------:R-:W-:Y:S01]  /*6890*/  LOP3.LUT P0, RZ, R6, 0xff, RZ, 0xc0, !PT ;  /* 0x000000ff06ff7812 */ /* 0x000fe2000780c0ff */
[----:B------:R-:W-:Y:S02]  /*68a0*/  IMAD.MOV.U32 R0, RZ, RZ, 0x1 ;  /* 0x00000001ff007424 */ /* 0x000fe400078e00ff */
[----:B------:R-:W-:-:S10]  /*68b0*/  IMAD.MOV.U32 R12, RZ, RZ, RZ ;  /* 0x000000ffff0c7224 */ /* 0x000fd400078e00ff */
[----:B------:R-:W-:Y:S05]  /*68c0*/  @!P0 BRA `(.L_x_162) ;  /* 0x0000000c00288947 */ /* 0x000fea0003800000 */
[----:B------:R-:W0:Y:S01]  /*68d0*/  LDC R0, c[0x0][0x28c] ;  /* 0x0000a300ff007b82 */ /* 0x000e220000000800 */
[----:B------:R-:W-:Y:S01]  /*68e0*/  ULDC UR5, c[0x0][0x600] ;  /* 0x0001800000057ab9 */ /* 0x000fe20000000800 */
[----:B------:R-:W-:Y:S01]  /*68f0*/  ULDC UR4, c[0x0][0xc] ;  /* 0x0000030000047ab9 */ /* 0x000fe20000000800 */
[----:B------:R-:W-:Y:S01]  /*6900*/  UIADD3 UR16, UR5, -0x1, URZ ;  /* 0xffffffff05107890 */ /* 0x000fe2000fffe03f */
[C---:B------:R-:W-:Y:S01]  /*6910*/  LOP3.LUT P2, RZ, R18.reuse, 0x7f, RZ, 0xc0, !PT ;  /* 0x0000007f12ff7812 */ /* 0x040fe2000784c0ff */
[----:B------:R-:W-:Y:S01]  /*6920*/  ULDC UR6, c[0x0][0x658] ;  /* 0x0001960000067ab9 */ /* 0x000fe20000000800 */
[----:B------:R-:W-:Y:S01]  /*6930*/  ULDC UR5, c[0x0][0x10] ;  /* 0x0000040000057ab9 */ /* 0x000fe20000000800 */
[----:B------:R-:W-:Y:S01]  /*6940*/  UMOV UR7, 0xffffffff ;  /* 0xffffffff00077882 */ /* 0x000fe20000000000 */
[----:B------:R-:W-:Y:S01]  /*6950*/  UMOV UR8, 0x1 ;  /* 0x0000000100087882 */ /* 0x000fe20000000000 */
[----:B------:R-:W-:Y:S01]  /*6960*/  UIMAD.WIDE.U32 UR4, UR4, UR5, URZ ;  /* 0x00000005040472a5 */ /* 0x000fe2000f8e003f */
[----:B------:R-:W-:Y:S01]  /*6970*/  LOP3.LUT P0, RZ, R18, 0x1f, RZ, 0xc0, !PT ;  /* 0x0000001f12ff7812 */ /* 0x000fe2000780c0ff */
[----:B------:R-:W-:Y:S01]  /*6980*/  USHF.L.U32 UR7, UR7, UR6, URZ ;  /* 0x0000000607077299 */ /* 0x000fe2000800063f */
[----:B------:R-:W-:Y:S01]  /*6990*/  BSSY B0, `(.L_x_162) ;  /* 0x00000bd000007945 */ /* 0x000fe20003800000 */
[----:B------:R-:W-:Y:S01]  /*69a0*/  USHF.L.U32 UR18, UR8, UR6, URZ ;  /* 0x0000000608127299 */ /* 0x000fe2000800063f */
[----:B------:R-:W-:Y:S01]  /*69b0*/  IMAD.MOV.U32 R13, RZ, RZ, 0x1 ;  /* 0x00000001ff0d7424 */ /* 0x000fe200078e00ff */
[----:B------:R-:W-:Y:S01]  /*69c0*/  LOP3.LUT R11, R19, 0x2, RZ, 0xfc, !PT ;  /* 0x00000002130b7812 */ /* 0x000fe200078efcff */
[----:B------:R-:W-:Y:S01]  /*69d0*/  ULDC UR6, c[0x0][0x14] ;  /* 0x0000050000067ab9 */ /* 0x000fe20000000800 */
[----:B------:R-:W-:Y:S01]  /*69e0*/  PLOP3.LUT P0, PT, P0, P2, PT, 0x8a, 0x0 ;  /* 0x000000000000781c */ /* 0x000fe20000705172 */
[----:B------:R-:W-:Y:S01]  /*69f0*/  UIMAD.WIDE.U32 UR20, UR4, UR6, URZ ;  /* 0x00000006041472a5 */ /* 0x000fe2000f8e003f */
[----:B------:R-:W-:Y:S01]  /*6a00*/  IMAD.MOV.U32 R12, RZ, RZ, RZ ;  /* 0x000000ffff0c7224 */ /* 0x000fe200078e00ff */
[----:B------:R-:W-:-:S02]  /*6a10*/  UIMAD UR13, UR5, UR6, URZ ;  /* 0x00000006050d72a4 */ /* 0x000fc4000f8e023f */
[----:B------:R-:W-:Y:S01]  /*6a20*/  ULOP3.LUT UR17, URZ, UR7, URZ, 0x33, !UPT ;  /* 0x000000073f117292 */ /* 0x000fe2000f8e333f */
[----:B0-----:R-:W-:Y:S01]  /*6a30*/  VIADD R0, R0, 0x1f ;  /* 0x0000001f00007836 */ /* 0x001fe20000000000 */
[----:B------:R-:W-:Y:S01]  /*6a40*/  UIADD3 UR13, UR21, UR13, URZ ;  /* 0x0000000d150d7290 */ /* 0x000fe2000fffe03f */
[----:B------:R-:W-:-:S03]  /*6a50*/  ULDC.64 UR22, c[0x0][0x198] ;  /* 0x0000660000167ab9 */ /* 0x000fc60000000a00 */
[----:B------:R-:W-:-:S04]  /*6a60*/  SHF.R.S32.HI R3, RZ, 0x1f, R0 ;  /* 0x0000001fff037819 */ /* 0x000fc80000011400 */
[----:B------:R-:W-:Y:S01]  /*6a70*/  LEA.HI R3, R3, R0, RZ, 0x5 ;  /* 0x0000000003037211 */ /* 0x000fe200078f28ff */
[----:B------:R-:W-:-:S03]  /*6a80*/  IMAD.MOV.U32 R0, RZ, RZ, 0x1 ;  /* 0x00000001ff007424 */ /* 0x000fc600078e00ff */
[----:B------:R-:W-:-:S05]  /*6a90*/  SHF.R.S32.HI R3, RZ, 0x5, R3 ;  /* 0x00000005ff037819 */ /* 0x000fca0000011403 */
[----:B------:R-:W-:-:S07]  /*6aa0*/  VIADD R10, R3, 0x1 ;  /* 0x00000001030a7836 */ /* 0x000fce0000000000 */
.L_x_174:
[----:B------:R-:W-:-:S03]  /*6ab0*/  UMOV UR4, 0xffffffff ;  /* 0xffffffff00047882 */ /* 0x000fc60000000000 */
[----:B------:R-:W-:Y:S05]  /*6ac0*/  BRA.DIV UR4, `(.L_x_163) ;  /* 0x0000000e04b87947 */ /* 0x000fea000b800000 */
[----:B------:R-:W-:-:S13]  /*6ad0*/  ELECT P6, URZ, PT ;  /* 0x00000000003f782f */ /* 0x000fda00038c0000 */
.L_x_186:
[----:B------:R-:W0:Y:S01]  /*6ae0*/  LDC R4, c[0x0][0x28c] ;  /* 0x0000a300ff047b82 */ /* 0x000e220000000800 */
[----:B------:R-:W-:Y:S01]  /*6af0*/  BSSY B1, `(.L_x_164) ;  /* 0x0000035000017945 */ /* 0x000fe20003800000 */
[----:B0-----:R-:W-:-:S13]  /*6b00*/  ISETP.LT.OR P6, PT, R4, 0x1, !P6 ;  /* 0x000000010400780c */ /* 0x001fda00077c1670 */
[----:B------:R-:W-:Y:S05]  /*6b10*/  @P6 BRA `(.L_x_165) ;  /* 0x0000000000c86947 */ /* 0x000fea0003800000 */
[----:B------:R-:W-:Y:S02]  /*6b20*/  IMAD.SHL.U32 R15, R9, 0x80, RZ ;  /* 0x00000080090f7824 */ /* 0x000fe400078e00ff */
[----:B------:R-:W-:Y:S02]  /*6b30*/  IMAD.SHL.U32 R18, R7, 0x80, RZ ;  /* 0x0000008007127824 */ /* 0x000fe400078e00ff */
[----:B------:R-:W-:Y:S02]  /*6b40*/  IMAD.MOV.U32 R20, RZ, RZ, RZ ;  /* 0x000000ffff147224 */ /* 0x000fe400078e00ff */
[----:B------:R-:W-:Y:S02]  /*6b50*/  IMAD.MOV.U32 R4, RZ, RZ, R10 ;  /* 0x000000ffff047224 */ /* 0x000fe400078e000a */
[----:B------:R-:W-:Y:S02]  /*6b60*/  IMAD.MOV.U32 R5, RZ, RZ, R0 ;  /* 0x000000ffff057224 */ /* 0x000fe400078e0000 */
[----:B------:R-:W-:-:S07]  /*6b70*/  IMAD.MOV.U32 R6, RZ, RZ, R12 ;  /* 0x000000ffff067224 */ /* 0x000fce00078e000c */
.L_x_169:
[----:B------:R-:W0:Y:S01]  /*6b80*/  S2R R14, SR_CgaCtaId ;  /* 0x00000000000e7919 */ /* 0x000e220000008800 */
[----:B------:R-:W-:Y:S01]  /*6b90*/  MOV R7, 0x400 ;  /* 0x0000040000077802 */ /* 0x000fe20000000f00 */
[----:B------:R-:W1:Y:S03]  /*6ba0*/  @!P2 LDC R9, c[0x0][0x500] ;  /* 0x00014000ff09ab82 */ /* 0x000e660000000800 */
[----:B0-----:R-:W-:Y:S02]  /*6bb0*/  LEA R21, R14, R7, 0x18 ;  /* 0x000000070e157211 */ /* 0x001fe400078ec0ff */
[----:B------:R-:W-:-:S03]  /*6bc0*/  SHF.L.U32 R7, R5, 0x1f, RZ ;  /* 0x0000001f05077819 */ /* 0x000fc600000006ff */
[----:B------:R-:W-:-:S04]  /*6bd0*/  IMAD R14, R6, 0x8, R21 ;  /* 0x00000008060e7824 */ /* 0x000fc800078e0215 */
[----:B------:R-:W0:Y:S02]  /*6be0*/  SYNCS.PHASECHK.TRANS64.TRYWAIT P1, [R14+URZ+0x28], R7 ;  /* 0x000028070e0075a7 */ /* 0x000e24000802017f */
[----:B01----:R-:W-:Y:S05]  /*6bf0*/  @!P1 BRA `(.L_x_166) ;  /* 0x0000000c008c9947 */ /* 0x003fea0003800000 */
.L_x_187:
[----:B0-----:R-:W-:Y:S01]  /*6c00*/  PRMT R7, R11, 0x9910, RZ ;  /* 0x000099100b077816 */ /* 0x001fe200000000ff */
[----:B------:R0:W-:Y:S03]  /*6c10*/  @!P2 SYNCS.ARRIVE.TRANS64 RZ, [R14+URZ], R9 ;  /* 0x000000090effa9a7 */ /* 0x0001e6000800003f */
[----:B------:R-:W-:-:S13]  /*6c20*/  ISETP.NE.AND P1, PT, R7, 0x2, PT ;  /* 0x000000020700780c */ /* 0x000fda0003f25270 */
[----:B0-----:R-:W-:Y:S05]  /*6c30*/  @P1 BRA `(.L_x_167) ;  /* 0x0000000000041947 */ /* 0x001fea0003800000 */
[----:B------:R-:W-:Y:S01]  /*6c40*/  BPT.TRAP 0x1 ;  /* 0x000000040000795c */ /* 0x000fe20000300000 */
.L_x_167:
[----:B------:R-:W-:Y:S05]  /*6c50*/  @P0 BRA `(.L_x_168) ;  /* 0x0000000000040947 */ /* 0x000fea0003800000 */
[----:B------:R-:W-:Y:S01]  /*6c60*/  BPT.TRAP 0x1 ;  /* 0x000000040000795c */ /* 0x000fe20000300000 */
.L_x_168:
[----:B------:R-:W-:Y:S01]  /*6c70*/  IMAD R21, R6, 0x2000, R21 ;  /* 0x0000200006157824 */ /* 0x000fe200078e0215 */
[----:B------:R-:W-:Y:S01]  /*6c80*/  R2UR UR9, R14 ;  /* 0x000000000e0972ca */ /* 0x000fe200000e0000 */
[----:B------:R-:W-:Y:S01]  /*6c90*/  VIADD R4, R4, 0xffffffff ;  /* 0xffffffff04047836 */ /* 0x000fe20000000000 */
[----:B------:R-:W-:Y:S01]  /*6ca0*/  UIADD3 UR4, UP0, UR22, 0xf0, URZ ;  /* 0x000000f016047890 */ /* 0x000fe2000ff1e03f */
[----:B------:R-:W-:Y:S01]  /*6cb0*/  R2UR UR11, R18 ;  /* 0x00000000120b72ca */ /* 0x000fe200000e0000 */
[----:B------:R-:W-:Y:S01]  /*6cc0*/  UIADD3 UR24, UP1, UR22, 0x1f0, URZ ;  /* 0x000001f016187890 */ /* 0x000fe2000ff3e03f */
[----:B------:R-:W-:Y:S01]  /*6cd0*/  R2UR UR8, R21 ;  /* 0x00000000150872ca */ /* 0x000fe200000e0000 */
[----:B------:R-:W-:Y:S01]  /*6ce0*/  UIADD3.X UR5, URZ, UR23, URZ, UP0, !UPT ;  /* 0x000000173f057290 */ /* 0x000fe200087fe43f */
[----:B------:R-:W-:Y:S01]  /*6cf0*/  R2UR UR10, R20 ;  /* 0x00000000140a72ca */ /* 0x000fe200000e0000 */
[----:B------:R-:W-:Y:S01]  /*6d00*/  VIADD R6, R6, 0x1 ;  /* 0x0000000106067836 */ /* 0x000fe20000000000 */
[----:B------:R-:W-:Y:S01]  /*6d10*/  R2UR UR12, R8 ;  /* 0x00000000080c72ca */ /* 0x000fe200000e0000 */
[----:B------:R-:W-:Y:S01]  /*6d20*/  UIADD3.X UR25, URZ, UR23, URZ, UP1, !UPT ;  /* 0x000000173f197290 */ /* 0x000fe20008ffe43f */
[----:B------:R-:W-:Y:S01]  /*6d30*/  R2UR UR19, R15 ;  /* 0x000000000f1372ca */ /* 0x000fe200000e0000 */
[----:B------:R-:W-:Y:S01]  /*6d40*/  UMOV UR6, 0x0 ;  /* 0x0000000000067882 */ /* 0x000fe20000000000 */
[----:B------:R-:W-:Y:S01]  /*6d50*/  ISETP.GT.AND P3, PT, R4, 0x1, PT ;  /* 0x000000010400780c */ /* 0x000fe20003f64270 */
[----:B------:R-:W-:Y:S01]  /*6d60*/  UMOV UR7, 0x10000000 ;  /* 0x1000000000077882 */ /* 0x000fe20000000000 */
[----:B------:R-:W-:Y:S01]  /*6d70*/  ISETP.NE.AND P1, PT, R6, 0x5, PT ;  /* 0x000000050600780c */ /* 0x000fe20003f25270 */
[----:B------:R-:W-:-:S02]  /*6d80*/  VIADD R20, R20, 0x20 ;  /* 0x0000002014147836 */ /* 0x000fc40000000000 */
[----:B------:R-:W-:Y:S01]  /*6d90*/  UIADD3 UR14, UR8, 0x100, URZ ;  /* 0x00000100080e7890 */ /* 0x000fe2000fffe03f */
[----:B------:R-:W-:Y:S01]  /*6da0*/  SEL R14, RZ, 0x1, P1 ;  /* 0x00000001ff0e7807 */ /* 0x000fe20000800000 */
[----:B------:R-:W-:Y:S01]  /*6db0*/  UIADD3 UR15, UR8, 0xa100, URZ ;  /* 0x0000a100080f7890 */ /* 0x000fe2000fffe03f */
[----:B------:R-:W-:Y:S02]  /*6dc0*/  SEL R6, R6, RZ, P1 ;  /* 0x000000ff06067207 */ /* 0x000fe40000800000 */
[----:B------:R-:W-:Y:S02]  /*6dd0*/  LOP3.LUT R5, R5, R14, RZ, 0x3c, !PT ;  /* 0x0000000e05057212 */ /* 0x000fe400078e3cff */
[----:B------:R-:W-:Y:S02]  /*6de0*/  UMOV UR8, UR14 ;  /* 0x0000000e00087c82 */ /* 0x000fe40008000000 */
[----:B------:R0:W-:Y:S02]  /*6df0*/  UTMALDG.3D [UR8], [UR4], desc[UR6] ;  /* 0x00000608040075b4 */ /* 0x0001e40008011000 */
[----:B0-----:R-:W-:Y:S01]  /*6e00*/  UMOV UR8, UR15 ;  /* 0x0000000f00087c82 */ /* 0x001fe20008000000 */
[----:B------:R-:W-:-:S02]  /*6e10*/  UMOV UR11, UR19 ;  /* 0x00000013000b7c82 */ /* 0x000fc40008000000 */
[----:B------:R0:W-:Y:S02]  /*6e20*/  UTMALDG.3D [UR8], [UR24], desc[UR6] ;  /* 0x00000608180075b4 */ /* 0x0001e40008011000 */
[----:B0-----:R-:W-:Y:S05]  /*6e30*/  @P3 BRA `(.L_x_169) ;  /* 0xfffffffc00503947 */ /* 0x001fea000383ffff */
.L_x_165:
[----:B------:R-:W-:Y:S05]  /*6e40*/  BSYNC B1 ;  /* 0x0000000000017941 */ /* 0x000fea0003800000 */
.L_x_164:
[----:B------:R-:W-:Y:S01]  /*6e50*/  LOP3.LUT P3, RZ, R13, 0xff, RZ, 0xc0, !PT ;  /* 0x000000ff0dff7812 */ /* 0x000fe2000786c0ff */
[----:B------:R-:W-:Y:S01]  /*6e60*/  IMAD.IADD R12, R3, 0x1, R12 ;  /* 0x00000001030c7824 */ /* 0x000fe200078e020c */
[----:B------:R-:W-:Y:S01]  /*6e70*/  IADD3 R16, P4, R16, UR20, RZ ;  /* 0x0000001410107c10 */ /* 0x000fe2000ff9e0ff */
[----:B------:R-:W-:Y:S01]  /*6e80*/  ULDC.64 UR4, c[0x0][0x650] ;  /* 0x0001940000047ab9 */ /* 0x000fe20000000a00 */
[----:B------:R-:W-:Y:S01]  /*6e90*/  BSSY B1, `(.L_x_170) ;  /* 0x000006a000017945 */ /* 0x000fe20003800000 */
[----:B------:R-:W-:Y:S01]  /*6ea0*/  IMAD.MOV.U32 R9, RZ, RZ, -0x1 ;  /* 0xffffffffff097424 */ /* 0x000fe200078e00ff */
[----:B------:R-:W-:Y:S01]  /*6eb0*/  ISETP.GT.U32.AND P1, PT, R12, 0x4, PT ;  /* 0x000000040c00780c */ /* 0x000fe20003f24070 */
[----:B------:R-:W-:Y:S01]  /*6ec0*/  IMAD.MOV.U32 R8, RZ, RZ, -0x1 ;  /* 0xffffffffff087424 */ /* 0x000fe200078e00ff */
[----:B------:R-:W-:Y:S02]  /*6ed0*/  IADD3.X R17, R17, UR13, RZ, P4, !PT ;  /* 0x0000000d11117c10 */ /* 0x000fe4000a7fe4ff */
[----:B------:R-:W-:-:S02]  /*6ee0*/  ISETP.LT.U32.AND P1, PT, R3, 0x5, P1 ;  /* 0x000000050300780c */ /* 0x000fc40000f21070 */
[----:B------:R-:W-:Y:S01]  /*6ef0*/  PRMT R13, RZ, 0x7610, R13 ;  /* 0x00007610ff0d7816 */ /* 0x000fe2000000000d */
[----:B------:R-:W0:Y:S01]  /*6f00*/  @P3 S2R R5, SR_CgaCtaId ;  /* 0x0000000000053919 */ /* 0x000e220000008800 */
[----:B------:R-:W-:-:S04]  /*6f10*/  @P3 MOV R4, 0x400 ;  /* 0x0000040000043802 */ /* 0x000fc80000000f00 */
[----:B0-----:R-:W-:Y:S01]  /*6f20*/  @P3 LEA R6, R5, R4, 0x18 ;  /* 0x0000000405063211 */ /* 0x001fe200078ec0ff */
[----:B------:R-:W-:-:S03]  /*6f30*/  IMAD.WIDE.U32 R4, R12, -0x33333333, RZ ;  /* 0xcccccccd0c047825 */ /* 0x000fc600078e00ff */
[----:B------:R0:W-:Y:S01]  /*6f40*/  @P3 SYNCS.ARRIVE.TRANS64.A1T0 RZ, [R6+URZ+0x68], RZ ;  /* 0x000068ff06ff39a7 */ /* 0x0001e2000810003f */
[----:B------:R-:W-:Y:S02]  /*6f50*/  ISETP.GE.U32.AND P3, PT, R3, 0x5, PT ;  /* 0x000000050300780c */ /* 0x000fe40003f66070 */
[----:B------:R-:W-:Y:S02]  /*6f60*/  SHF.R.U32.HI R7, RZ, 0x2, R5 ;  /* 0x00000002ff077819 */ /* 0x000fe40000011605 */
[----:B------:R-:W-:Y:S02]  /*6f70*/  SEL R5, RZ, 0x1, !P1 ;  /* 0x00000001ff057807 */ /* 0x000fe40004800000 */
[----:B------:R-:W-:Y:S01]  /*6f80*/  ISETP.GE.U32.AND P1, PT, R16, UR4, PT ;  /* 0x0000000410007c0c */ /* 0x000fe2000bf26070 */
[----:B------:R-:W-:Y:S01]  /*6f90*/  IMAD R12, R7, -0x5, R12 ;  /* 0xfffffffb070c7824 */ /* 0x000fe200078e020c */
[----:B------:R-:W-:Y:S02]  /*6fa0*/  LOP3.LUT R0, R0, R5, RZ, 0x3c, !PT ;  /* 0x0000000500007212 */ /* 0x000fe400078e3cff */
[----:B------:R-:W-:-:S02]  /*6fb0*/  ISETP.GE.U32.AND.EX P1, PT, R17, UR5, PT, P1 ;  /* 0x0000000511007c0c */ /* 0x000fc4000bf26110 */
[----:B------:R-:W-:Y:S02]  /*6fc0*/  PRMT R4, RZ, 0x7610, R4 ;  /* 0x00007610ff047816 */ /* 0x000fe40000000004 */
[----:B------:R-:W-:Y:S01]  /*6fd0*/  @P3 LOP3.LUT R0, R0, 0x1, R7, 0x78, !PT ;  /* 0x0000000100003812 */ /* 0x000fe200078e7807 */
[----:B------:R-:W-:-:S08]  /*6fe0*/  IMAD.MOV.U32 R7, RZ, RZ, -0x1 ;  /* 0xffffffffff077424 */ /* 0x000fd000078e00ff */
[----:B0-----:R-:W-:Y:S05]  /*6ff0*/  @P1 BRA `(.L_x_171) ;  /* 0x00000004004c1947 */ /* 0x001fea0003800000 */
[----:B------:R-:W-:Y:S01]  /*7000*/  ULDC.64 UR4, c[0x0][0x628] ;  /* 0x00018a0000047ab9 */ /* 0x000fe20000000a00 */
[----:B------:R-:W0:Y:S01]  /*7010*/  S2R R15, SR_CTAID.X ;  /* 0x00000000000f7919 */ /* 0x000e220000002500 */
[----:B------:R-:W-:Y:S01]  /*7020*/  ISETP.NE.U32.AND P1, PT, RZ, UR4, PT ;  /* 0x00000004ff007c0c */ /* 0x000fe2000bf25070 */
[----:B------:R-:W-:Y:S01]  /*7030*/  ULDC UR7, c[0x0][0x630] ;  /* 0x00018c0000077ab9 */ /* 0x000fe20000000800 */
[----:B------:R-:W-:Y:S01]  /*7040*/  IMAD.MOV.U32 R4, RZ, RZ, R16 ;  /* 0x000000ffff047224 */ /* 0x000fe200078e0010 */
[----:B------:R-:W1:Y:S01]  /*7050*/  S2R R14, SR_CTAID.Y ;  /* 0x00000000000e7919 */ /* 0x000e620000002600 */
[----:B------:R-:W-:Y:S01]  /*7060*/  ISETP.NE.AND.EX P1, PT, RZ, UR5, PT, P1 ;  /* 0x00000005ff007c0c */ /* 0x000fe2000bf25310 */
[----:B------:R-:W-:-:S12]  /*7070*/  IMAD.MOV.U32 R5, RZ, RZ, R17 ;  /* 0x000000ffff057224 */ /* 0x000fd800078e0011 */
[----:B------:R-:W-:Y:S05]  /*7080*/  @!P1 BRA `(.L_x_172) ;  /* 0x0000000000289947 */ /* 0x000fea0003800000 */
[----:B------:R-:W-:Y:S02]  /*7090*/  ULDC UR6, c[0x0][0x634] ;  /* 0x00018d0000067ab9 */ /* 0x000fe40000000800 */
[----:B------:R-:W-:-:S05]  /*70a0*/  IADD3 R9, P1, R16, UR6, RZ ;  /* 0x0000000610097c10 */ /* 0x000fca000ff3e0ff */
[----:B------:R-:W-:-:S04]  /*70b0*/  IMAD.X R21, RZ, RZ, R17, P1 ;  /* 0x000000ffff157224 */ /* 0x000fc800008e0611 */
[----:B------:R-:W-:-:S04]  /*70c0*/  IMAD.WIDE.U32 R6, R21, UR4, RZ ;  /* 0x0000000415067c25 */ /* 0x000fc8000f8e00ff */
[----:B------:R-:W-:-:S04]  /*70d0*/  IMAD.WIDE.U32 R6, P1, R9, UR5, R6 ;  /* 0x0000000509067c25 */ /* 0x000fc8000f820006 */
[----:B------:R-:W-:-:S04]  /*70e0*/  IMAD.WIDE.U32 R8, R9, UR4, RZ ;  /* 0x0000000409087c25 */ /* 0x000fc8000f8e00ff */
[----:B------:R-:W-:Y:S01]  /*70f0*/  IMAD.X R5, RZ, RZ, RZ, P1 ;  /* 0x000000ffff057224 */ /* 0x000fe200008e06ff */
[----:B------:R-:W-:Y:S01]  /*7100*/  IADD3 RZ, P1, R9, R6, RZ ;  /* 0x0000000609ff7210 */ /* 0x000fe20007f3e0ff */
[----:B------:R-:W-:-:S04]  /*7110*/  IMAD.MOV.U32 R4, RZ, RZ, R7 ;  /* 0x000000ffff047224 */ /* 0x000fc800078e0007 */
[----:B------:R-:W-:-:S08]  /*7120*/  IMAD.WIDE.U32.X R4, R21, UR5, R4, P1 ;  /* 0x0000000515047c25 */ /* 0x000fd000088e0404 */
.L_x_172:
[--C-:B------:R-:W-:Y:S01]  /*7130*/  SHF.R.U64 R8, R4, UR7, R5.reuse ;  /* 0x0000000704087c19 */ /* 0x100fe20008001205 */
[----:B------:R-:W-:Y:S01]  /*7140*/  ULDC.64 UR4, c[0x0][0x620] ;  /* 0x0001880000047ab9 */ /* 0x000fe20000000a00 */
[----:B------:R-:W-:Y:S01]  /*7150*/  SHF.R.U32.HI R4, RZ, UR7, R5 ;  /* 0x00000007ff047c19 */ /* 0x000fe20008011605 */
[----:B------:R-:W2:Y:S01]  /*7160*/  LDC R24, c[0x0][0x144] ;  /* 0x00005100ff187b82 */ /* 0x000ea20000000800 */
[----:B------:R-:W-:Y:S01]  /*7170*/  IADD3 R7, P1, RZ, -R8, RZ ;  /* 0x80000008ff077210 */ /* 0x000fe20007f3e0ff */
[----:B------:R-:W-:Y:S01]  /*7180*/  ULDC.64 UR8, c[0x0][0x640] ;  /* 0x0001900000087ab9 */ /* 0x000fe20000000a00 */
[----:B0-----:R-:W-:Y:S01]  /*7190*/  I2FP.F32.U32 R9, R15 ;  /* 0x0000000f00097245 */ /* 0x001fe20000201000 */
[----:B------:R-:W-:Y:S02]  /*71a0*/  ULDC UR6, c[0x0][0x608] ;  /* 0x0001820000067ab9 */ /* 0x000fe40000000800 */
[----:B------:R-:W-:Y:S01]  /*71b0*/  IMAD.X R4, RZ, RZ, ~R4, P1 ;  /* 0x000000ffff047224 */ /* 0x000fe200008e0e04 */
[----:B------:R-:W-:Y:S01]  /*71c0*/  ISETP.NE.U32.AND P1, PT, RZ, UR8, PT ;  /* 0x00000008ff007c0c */ /* 0x000fe2000bf25070 */
[----:B------:R-:W0:Y:S02]  /*71d0*/  LDC R21, c[0x0][0x148] ;  /* 0x00005200ff157b82 */ /* 0x000e240000000800 */
[----:B------:R-:W-:Y:S01]  /*71e0*/  IMAD R6, R4, UR4, RZ ;  /* 0x0000000404067c24 */ /* 0x000fe2000f8e02ff */
[----:B------:R-:W-:Y:S01]  /*71f0*/  ISETP.NE.AND.EX P1, PT, RZ, UR9, PT, P1 ;  /* 0x00000009ff007c0c */ /* 0x000fe2000bf25310 */
[----:B------:R-:W-:Y:S01]  /*7200*/  IMAD.WIDE.U32 R4, R7, UR4, R16 ;  /* 0x0000000407047c25 */ /* 0x000fe2000f8e0010 */
[----:B------:R-:W-:-:S03]  /*7210*/  ULDC UR4, c[0x0][0x150] ;  /* 0x0000540000047ab9 */ /* 0x000fc60000000800 */
[----:B------:R-:W-:Y:S02]  /*7220*/  IMAD R7, R7, UR5, R6 ;  /* 0x0000000507077c24 */ /* 0x000fe4000f8e0206 */
[----:B------:R-:W-:Y:S01]  /*7230*/  FMUL R6, R9, UR4 ;  /* 0x0000000409067c20 */ /* 0x000fe20008400000 */
[----:B------:R-:W-:Y:S01]  /*7240*/  ULDC UR4, c[0x0][0x618] ;  /* 0x0001860000047ab9 */ /* 0x000fe20000000800 */
[----:B------:R-:W-:Y:S01]  /*7250*/  ULDC UR5, c[0x0][0x154] ;  /* 0x0000550000057ab9 */ /* 0x000fe20000000800 */
[----:B------:R-:W-:-:S03]  /*7260*/  IMAD.IADD R5, R5, 0x1, R7 ;  /* 0x0000000105057824 */ /* 0x000fc600078e0207 */
[----:B------:R-:W3:Y:S02]  /*7270*/  F2I.U32.TRUNC.NTZ R6, R6 ;  /* 0x0000000600067305 */ /* 0x000ee4000020f000 */
[----:B------:R-:W-:Y:S02]  /*7280*/  SHF.R.U64 R9, R4, UR4, R5 ;  /* 0x0000000404097c19 */ /* 0x000fe40008001205 */
[----:B-1----:R-:W-:-:S05]  /*7290*/  I2FP.F32.U32 R4, R14 ;  /* 0x0000000e00047245 */ /* 0x002fca0000201000 */
[----:B------:R-:W-:Y:S01]  /*72a0*/  FMUL R22, R4, UR5 ;  /* 0x0000000504167c20 */ /* 0x000fe20008400000 */
[----:B------:R-:W-:Y:S01]  /*72b0*/  SHF.R.U32.HI R4, RZ, UR4, R5 ;  /* 0x00000004ff047c19 */ /* 0x000fe20008011605 */
[----:B------:R-:W-:-:S03]  /*72c0*/  ULDC UR4, c[0x0][0x658] ;  /* 0x0001960000047ab9 */ /* 0x000fc60000000800 */
[--C-:B------:R-:W-:Y:S01]  /*72d0*/  SHF.R.U64 R20, R9, UR6, R4.reuse ;  /* 0x0000000609147c19 */ /* 0x100fe20008001204 */
[----:B------:R-:W1:Y:S01]  /*72e0*/  F2I.U32.TRUNC.NTZ R22, R22 ;  /* 0x0000001600167305 */ /* 0x000e62000020f000 */
[----:B------:R-:W-:Y:S01]  /*72f0*/  SHF.R.U32.HI R5, RZ, UR6, R4 ;  /* 0x00000006ff057c19 */ /* 0x000fe20008011604 */
[----:B---3--:R-:W-:-:S03]  /*7300*/  IMAD.MOV R6, RZ, RZ, -R6 ;  /* 0x000000ffff067224 */ /* 0x008fc600078e0a06 */
[----:B------:R-:W-:Y:S01]  /*7310*/  SHF.R.U64 R18, R20, UR4, R5 ;  /* 0x0000000414127c19 */ /* 0x000fe20008001205 */
[----:B--2---:R-:W-:Y:S01]  /*7320*/  IMAD R15, R24, R6, R15 ;  /* 0x00000006180f7224 */ /* 0x004fe200078e020f */
[----:B------:R-:W-:-:S03]  /*7330*/  SHF.R.U32.HI R23, RZ, UR4, R5 ;  /* 0x00000004ff177c19 */ /* 0x000fc60008011605 */
[----:B------:R-:W-:Y:S02]  /*7340*/  IMAD.MOV.U32 R4, RZ, RZ, R18 ;  /* 0x000000ffff047224 */ /* 0x000fe400078e0012 */
[----:B------:R-:W-:Y:S01]  /*7350*/  IMAD.MOV.U32 R5, RZ, RZ, R23 ;  /* 0x000000ffff057224 */ /* 0x000fe200078e0017 */
[----:B-1----:R-:W-:Y:S06]  /*7360*/  @!P1 BRA `(.L_x_173) ;  /* 0x0000000000289947 */ /* 0x002fec0003800000 */
[----:B------:R-:W-:Y:S02]  /*7370*/  ULDC UR4, c[0x0][0x64c] ;  /* 0x0001930000047ab9 */ /* 0x000fe40000000800 */
[----:B------:R-:W-:-:S05]  /*7380*/  IADD3 R5, P1, R18, UR4, RZ ;  /* 0x0000000412057c10 */ /* 0x000fca000ff3e0ff */
[----:B------:R-:W-:-:S04]  /*7390*/  IMAD.X R23, RZ, RZ, R23, P1 ;  /* 0x000000ffff177224 */ /* 0x000fc800008e0617 */
[----:B------:R-:W-:-:S04]  /*73a0*/  IMAD.WIDE.U32 R6, R23, UR8, RZ ;  /* 0x0000000817067c25 */ /* 0x000fc8000f8e00ff */
[----:B------:R-:W-:-:S04]  /*73b0*/  IMAD.WIDE.U32 R6, P1, R5, UR9, R6 ;  /* 0x0000000905067c25 */ /* 0x000fc8000f820006 */
[----:B------:R-:W-:-:S04]  /*73c0*/  IMAD.WIDE.U32 R4, R5, UR8, RZ ;  /* 0x0000000805047c25 */ /* 0x000fc8000f8e00ff */
[----:B------:R-:W-:Y:S01]  /*73d0*/  IMAD.MOV.U32 R4, RZ, RZ, R7 ;  /* 0x000000ffff047224 */ /* 0x000fe200078e0007 */
[----:B------:R-:W-:Y:S01]  /*73e0*/  IADD3 RZ, P3, R5, R6, RZ ;  /* 0x0000000605ff7210 */ /* 0x000fe20007f7e0ff */
[----:B------:R-:W-:-:S04]  /*73f0*/  IMAD.X R5, RZ, RZ, RZ, P1 ;  /* 0x000000ffff057224 */ /* 0x000fc800008e06ff */
[----:B------:R-:W-:-:S08]  /*7400*/  IMAD.WIDE.U32.X R4, R23, UR9, R4, P3 ;  /* 0x0000000917047c25 */ /* 0x000fd000098e0404 */
.L_x_173:
[----:B------:R-:W-:Y:S01]  /*7410*/  ISETP.NE.AND P1, PT, R2, 0x1, PT ;  /* 0x000000010200780c */ /* 0x000fe20003f25270 */
[----:B------:R-:W-:Y:S01]  /*7420*/  ULDC UR4, c[0x0][0x648] ;  /* 0x0001920000047ab9 */ /* 0x000fe20000000800 */
[----:B------:R-:W-:Y:S01]  /*7430*/  LOP3.LUT R20, R20, UR17, RZ, 0xc0, !PT ;  /* 0x0000001114147c12 */ /* 0x000fe2000f8ec0ff */
[----:B------:R-:W-:Y:S01]  /*7440*/  IMAD.MOV R22, RZ, RZ, -R22 ;  /* 0x000000ffff167224 */ /* 0x000fe200078e0a16 */
[----:B------:R-:W-:Y:S01]  /*7450*/  SHF.R.U64 R5, R4, UR4, R5 ;  /* 0x0000000404057c19 */ /* 0x000fe20008001205 */
[----:B------:R-:W-:Y:S01]  /*7460*/  ULDC UR4, c[0x0][0x638] ;  /* 0x00018e0000047ab9 */ /* 0x000fe20000000800 */
[----:B------:R-:W-:Y:S01]  /*7470*/  LOP3.LUT R9, R9, UR16, RZ, 0xc0, !PT ;  /* 0x0000001009097c12 */ /* 0x000fe2000f8ec0ff */
[----:B------:R-:W-:Y:S01]  /*7480*/  ULDC UR5, c[0x0][0x610] ;  /* 0x0001840000057ab9 */ /* 0x000fe20000000800 */
[----:B------:R-:W-:Y:S02]  /*7490*/  IMAD.MOV.U32 R4, RZ, RZ, 0x1 ;  /* 0x00000001ff047424 */ /* 0x000fe400078e00ff */
[----:B------:R-:W-:-:S02]  /*74a0*/  IMAD.MOV R7, RZ, RZ, -R5 ;  /* 0x000000ffff077224 */ /* 0x000fc400078e0a05 */
[----:B------:R-:W-:Y:S02]  /*74b0*/  IMAD R20, R5, UR18, R20 ;  /* 0x0000001205147c24 */ /* 0x000fe4000f8e0214 */
[----:B0-----:R-:W-:Y:S02]  /*74c0*/  @P1 IMAD R15, R21, R22, R14 ;  /* 0x00000016150f1224 */ /* 0x001fe400078e020e */
[----:B------:R-:W-:Y:S01]  /*74d0*/  IMAD R18, R7, UR4, R18 ;  /* 0x0000000407127c24 */ /* 0x000fe2000f8e0212 */
[----:B------:R-:W-:Y:S01]  /*74e0*/  ULDC UR4, c[0x0][0x600] ;  /* 0x0001800000047ab9 */ /* 0x000fe20000000800 */
[----:B------:R-:W-:Y:S02]  /*74f0*/  IMAD R15, R20, UR5, R15 ;  /* 0x00000005140f7c24 */ /* 0x000fe4000f8e020f */
[----:B------:R-:W-:-:S05]  /*7500*/  IMAD R18, R18, UR4, R9 ;  /* 0x0000000412127c24 */ /* 0x000fca000f8e0209 */
[----:B------:R-:W-:Y:S02]  /*7510*/  SEL R9, R18, R15, !P1 ;  /* 0x0000000f12097207 */ /* 0x000fe40004800000 */
[----:B------:R-:W-:-:S07]  /*7520*/  SEL R7, R15, R18, !P1 ;  /* 0x000000120f077207 */ /* 0x000fce0004800000 */
.L_x_171:
[----:B------:R-:W-:Y:S05]  /*7530*/  BSYNC B1 ;  /* 0x0000000000017941 */ /* 0x000fea0003800000 */
.L_x_170:
[----:B------:R-:W-:-:S13]  /*7540*/  LOP3.LUT P1, RZ, R4, 0xff, RZ, 0xc0, !PT ;  /* 0x000000ff04ff7812 */ /* 0x000fda000782c0ff */
[----:B------:R-:W-:Y:S05]  /*7550*/  @P1 BRA `(.L_x_174) ;  /* 0xfffffff400541947 */ /* 0x000fea000383ffff */
[----:B------:R-:W-:Y:S05]  /*7560*/  BSYNC B0 ;  /* 0x0000000000007941 */ /* 0x000fea0003800000 */
.L_x_162:
[----:B------:R-:W-:-:S03]  /*7570*/  UMOV UR4, 0xffffffff ;  /* 0xffffffff00047882 */ /* 0x000fc60000000000 */
[----:B------:R-:W-:Y:S05]  /*7580*/  BRA.DIV UR4, `(.L_x_175) ;  /* 0x00000006043c7947 */ /* 0x000fea000b800000 */
[----:B------:R-:W-:-:S13]  /*7590*/  ELECT P6, URZ, PT ;  /* 0x00000000003f782f */ /* 0x000fda00038c0000 */
.L_x_190:
[----:B------:R-:W-:Y:S04]  /*75a0*/  BSSY B0, `(.L_x_176) ;  /* 0x0000034000007945 */ /* 0x000fe80003800000 */
[----:B------:R-:W-:Y:S05]  /*75b0*/  @!P6 BRA `(.L_x_177) ;  /* 0x0000000000c8e947 */ /* 0x000fea0003800000 */
[----:B------:R-:W-:-:S04]  /*75c0*/  LOP3.LUT R19, R19, 0x2, RZ, 0xfc, !PT ;  /* 0x0000000213137812 */ /* 0x000fc800078efcff */
[----:B------:R-:W-:-:S13]  /*75d0*/  ISETP.NE.AND P0, PT, R19, 0x3, PT ;  /* 0x000000031300780c */ /* 0x000fda0003f05270 */
[----:B------:R-:W-:Y:S05]  /*75e0*/  @!P0 BRA `(.L_x_178) ;  /* 0x0000000000048947 */ /* 0x000fea0003800000 */
[----:B------:R-:W-:Y:S01]  /*75f0*/  BPT.TRAP 0x1 ;  /* 0x000000040000795c */ /* 0x000fe20000300000 */
.L_x_178:
[----:B------:R-:W0:Y:S01]  /*7600*/  S2R R3, SR_CgaCtaId ;  /* 0x0000000000037919 */ /* 0x000e220000008800 */
[----:B------:R-:W-:-:S04]  /*7610*/  MOV R2, 0x400 ;  /* 0x0000040000027802 */ /* 0x000fc80000000f00 */
[----:B0-----:R-:W-:Y:S02]  /*7620*/  LEA R3, R3, R2, 0x18 ;  /* 0x0000000203037211 */ /* 0x001fe400078ec0ff */
[----:B------:R-:W-:-:S03]  /*7630*/  SHF.L.U32 R2, R0, 0x1f, RZ ;  /* 0x0000001f00027819 */ /* 0x000fc600000006ff */
[----:B------:R-:W-:-:S04]  /*7640*/  VIADD R3, R3, 0x28 ;  /* 0x0000002803037836 */ /* 0x000fc80000000000 */
[C---:B------:R-:W-:Y:S02]  /*7650*/  IMAD R7, R12.reuse, 0x8, R3 ;  /* 0x000000080c077824 */ /* 0x040fe400078e0203 */
[----:B------:R-:W-:Y:S02]  /*7660*/  VIADD R12, R12, 0x1 ;  /* 0x000000010c0c7836 */ /* 0x000fe40000000000 */
[----:B------:R-:W0:Y:S03]  /*7670*/  SYNCS.PHASECHK.TRANS64.TRYWAIT P0, [R7+URZ], R2 ;  /* 0x00000002070075a7 */ /* 0x000e26000800017f */
[----:B------:R-:W-:-:S04]  /*7680*/  ISETP.NE.AND P1, PT, R12, 0x5, PT ;  /* 0x000000050c00780c */ /* 0x000fc80003f25270 */
[----:B------:R-:W-:Y:S02]  /*7690*/  SEL R5, RZ, 0x1, P1 ;  /* 0x00000001ff057807 */ /* 0x000fe40000800000 */
[----:B------:R-:W-:Y:S02]  /*76a0*/  SEL R12, R12, RZ, P1 ;  /* 0x000000ff0c0c7207 */ /* 0x000fe40000800000 */
[----:B------:R-:W-:-:S03]  /*76b0*/  LOP3.LUT R5, R0, R5, RZ, 0x3c, !PT ;  /* 0x0000000500057212 */ /* 0x000fc600078e3cff */
[----:B------:R-:W-:Y:S01]  /*76c0*/  IMAD R9, R12, 0x8, R3 ;  /* 0x000000080c097824 */ /* 0x000fe200078e0203 */
[----:B------:R-:W-:Y:S01]  /*76d0*/  SHF.L.U32 R4, R5, 0x1f, RZ ;  /* 0x0000001f05047819 */ /* 0x000fe200000006ff */
[----:B0-----:R-:W-:Y:S06]  /*76e0*/  @!P0 BRA `(.L_x_179) ;  /* 0x0000000400048947 */ /* 0x001fec0003800000 */
.L_x_191:
[----:B------:R-:W1:Y:S01]  /*76f0*/  SYNCS.PHASECHK.TRANS64.TRYWAIT P0, [R9+URZ], R4 ;  /* 0x00000004090075a7 */ /* 0x000e62000800017f */
[----:B------:R-:W-:-:S05]  /*7700*/  VIADD R0, R12, 0x1 ;  /* 0x000000010c007836 */ /* 0x000fca0000000000 */
[----:B------:R-:W-:-:S04]  /*7710*/  ISETP.NE.AND P1, PT, R0, 0x5, PT ;  /* 0x000000050000780c */ /* 0x000fc80003f25270 */
[----:B0-----:R-:W-:Y:S02]  /*7720*/  SEL R2, RZ, 0x1, P1 ;  /* 0x00000001ff027807 */ /* 0x001fe40000800000 */
[----:B------:R-:W-:Y:S02]  /*7730*/  SEL R0, R0, RZ, P1 ;  /* 0x000000ff00007207 */ /* 0x000fe40000800000 */
[----:B------:R-:W-:-:S03]  /*7740*/  LOP3.LUT R7, R5, R2, RZ, 0x3c, !PT ;  /* 0x0000000205077212 */ /* 0x000fc600078e3cff */
[----:B------:R-:W-:Y:S01]  /*7750*/  IMAD R6, R0, 0x8, R3 ;  /* 0x0000000800067824 */ /* 0x000fe200078e0203 */
[----:B------:R-:W-:Y:S01]  /*7760*/  SHF.L.U32 R5, R7, 0x1f, RZ ;  /* 0x0000001f07057819 */ /* 0x000fe200000006ff */
[----:B-1----:R-:W-:Y:S06]  /*7770*/  @!P0 BRA `(.L_x_180) ;  /* 0x0000000000f48947 */ /* 0x002fec0003800000 */
.L_x_192:
[----:B------:R-:W1:Y:S01]  /*7780*/  SYNCS.PHASECHK.TRANS64.TRYWAIT P0, [R6+URZ], R5 ;  /* 0x00000005060075a7 */ /* 0x000e62000800017f */
[----:B------:R-:W-:-:S05]  /*7790*/  VIADD R0, R0, 0x1 ;  /* 0x0000000100007836 */ /* 0x000fca0000000000 */
[----:B------:R-:W-:-:S04]  /*77a0*/  ISETP.NE.AND P1, PT, R0, 0x5, PT ;  /* 0x000000050000780c */ /* 0x000fc80003f25270 */
[----:B------:R-:W-:Y:S02]  /*77b0*/  SEL R2, RZ, 0x1, P1 ;  /* 0x00000001ff027807 */ /* 0x000fe40000800000 */
[----:B------:R-:W-:Y:S02]  /*77c0*/  SEL R0, R0, RZ, P1 ;  /* 0x000000ff00007207 */ /* 0x000fe40000800000 */
[----:B------:R-:W-:-:S03]  /*77d0*/  LOP3.LUT R7, R7, R2, RZ, 0x3c, !PT ;  /* 0x0000000207077212 */ /* 0x000fc600078e3cff */
[----:B0-----:R-:W-:Y:S01]  /*77e0*/  IMAD R9, R0, 0x8, R3 ;  /* 0x0000000800097824 */ /* 0x001fe200078e0203 */
[----:B------:R-:W-:Y:S01]  /*77f0*/  SHF.L.U32 R4, R7, 0x1f, RZ ;  /* 0x0000001f07047819 */ /* 0x000fe200000006ff */
[----:B-1----:R-:W-:Y:S06]  /*7800*/  @!P0 BRA `(.L_x_181) ;  /* 0x0000000000e48947 */ /* 0x002fec0003800000 */
.L_x_193:
[----:B------:R-:W1:Y:S01]  /*7810*/  SYNCS.PHASECHK.TRANS64.TRYWAIT P0, [R9+URZ], R4 ;  /* 0x00000004090075a7 */ /* 0x000e62000800017f */
[----:B------:R-:W-:-:S05]  /*7820*/  VIADD R0, R0, 0x1 ;  /* 0x0000000100007836 */ /* 0x000fca0000000000 */
[----:B------:R-:W-:-:S04]  /*7830*/  ISETP.NE.AND P1, PT, R0, 0x5, PT ;  /* 0x000000050000780c */ /* 0x000fc80003f25270 */
[----:B------:R-:W-:Y:S02]  /*7840*/  SEL R2, RZ, 0x1, P1 ;  /* 0x00000001ff027807 */ /* 0x000fe40000800000 */
[----:B------:R-:W-:Y:S02]  /*7850*/  SEL R0, R0, RZ, P1 ;  /* 0x000000ff00007207 */ /* 0x000fe40000800000 */
[----:B------:R-:W-:Y:S01]  /*7860*/  LOP3.LUT R2, R7, R2, RZ, 0x3c, !PT ;  /* 0x0000000207027212 */ /* 0x000fe200078e3cff */
[----:B-1----:R-:W-:Y:S06]  /*7870*/  @!P0 BRA `(.L_x_182) ;  /* 0x0000000000dc8947 */ /* 0x002fec0003800000 */
.L_x_194:
[----:B------:R-:W-:Y:S01]  /*7880*/  IMAD R3, R0, 0x8, R3 ;  /* 0x0000000800037824 */ /* 0x000fe200078e0203 */
[----:B------:R-:W-:-:S07]  /*7890*/  SHF.L.U32 R0, R2, 0x1f, RZ ;  /* 0x0000001f02007819 */ /* 0x000fce00000006ff */
.L_x_183:
[----:B--2---:R2:W3:Y:S02]  /*78a0*/  SYNCS.PHASECHK.TRANS64.TRYWAIT P0, [R3+URZ], R0 ;  /* 0x00000000030075a7 */ /* 0x0044e4000800017f */
[----:B---3--:R-:W-:Y:S05]  /*78b0*/  @!P0 NANOSLEEP.SYNCS 0x989680 ;  /* 0x009896800000895d */ /* 0x008fea0003900000 */
[----:B------:R-:W3:Y:S02]  /*78c0*/  @!P0 SYNCS.PHASECHK.TRANS64 P0, [R3+URZ], R0 ;  /* 0x00000000030085a7 */ /* 0x000ee4000800007f */
[----:B---3--:R-:W-:Y:S05]  /*78d0*/  @!P0 BRA `(.L_x_183) ;  /* 0xfffffffc00f08947 */ /* 0x008fea000383ffff */
.L_x_177:
[----:B------:R-:W-:Y:S05]  /*78e0*/  BSYNC B0 ;  /* 0x0000000000007941 */ /* 0x000fea0003800000 */
.L_x_176:
[----:B------:R-:W-:Y:S05]  /*78f0*/  EXIT ;  /* 0x000000000000794d */ /* 0x000fea0003800000 */
.L_x_17:
[----:B---3--:R3:W4:Y:S02]  /*7900*/  SYNCS.PHASECHK.TRANS64.TRYWAIT P1, [R3+URZ], R0 ;  /* 0x00000000030075a7 */ /* 0x008724000802017f */
[----:B----4-:R-:W-:Y:S05]  /*7910*/  @!P1 NANOSLEEP.SYNCS 0x989680 ;  /* 0x009896800000995d */ /* 0x010fea0003900000 */
[----:B------:R-:W4:Y:S02]  /*7920*/  @!P1 SYNCS.PHASECHK.TRANS64 P1, [R3+URZ], R0 ;  /* 0x00000000030095a7 */ /* 0x000f24000802007f */
[----:B----4-:R-:W-:Y:S05]  /*7930*/  @!P1 BRA `(.L_x_17) ;  /* 0xfffffffc00f09947 */ /* 0x010fea000383ffff */
[----:B------:R-:W-:Y:S05]  /*7940*/  BRA `(.L_x_16) ;  /* 0xffffff9800387947 */ /* 0x000fea000383ffff */
.L_x_22:
[----:B-1----:R-:W-:-:S04]  /*7950*/  IMAD.U32 R4, RZ, RZ, UR4 ;  /* 0x00000004ff047e24 */ /* 0x002fc8000f8e00ff */
[----:B------:R1:W2:Y:S03]  /*7960*/  SYNCS.PHASECHK.TRANS64.TRYWAIT P1, [R4+URZ], R3 ;  /* 0x00000003040075a7 */ /* 0x0002a6000802017f */
[----:B--2---:R-:W-:Y:S05]  /*7970*/  @!P1 NANOSLEEP.SYNCS 0x989680 ;  /* 0x009896800000995d */ /* 0x004fea0003900000 */
[----:B------:R-:W2:Y:S02]  /*7980*/  @!P1 SYNCS.PHASECHK.TRANS64 P1, [R4+URZ], R3 ;  /* 0x00000003040095a7 */ /* 0x000ea4000802007f */
[----:B--2---:R-:W-:Y:S05]  /*7990*/  @!P1 BRA `(.L_x_22) ;  /* 0xfffffffc00ec9947 */ /* 0x004fea000383ffff */
[----:B------:R-:W-:Y:S05]  /*79a0*/  BRA `(.L_x_21) ;  /* 0xffffff9800d87947 */ /* 0x000fea000383ffff */
.L_x_163:
[----:B------:R-:W-:Y:S01]  /*79b0*/  BSSY B1, `(.L_x_184) ;  /* 0x0000006000017945 */ /* 0x000fe20003800000 */
[----:B------:R-:W-:-:S07]  /*79c0*/  IMAD.MOV.U32 R15, RZ, RZ, -0x1 ;  /* 0xffffffffff0f7424 */ /* 0x000fce00078e00ff */
[----:B------:R-:W-:Y:S05]  /*79d0*/  WARPSYNC.COLLECTIVE R15, `(.L_x_185) ;  /* 0x000000000f0c7348 */ /* 0x000fea0003c00000 */
[----:B------:R-:W-:Y:S02]  /*79e0*/  ELECT P6, UR62, PT ;  /* 0x00000000003e782f */ /* 0x000fe400038c0000 */
[----:B------:R-:W-:Y:S01]  /*79f0*/  MOV R14, UR62 ;  /* 0x0000003e000e7c02 */ /* 0x000fe20008000f00 */
[----:B------:R-:W-:Y:S10]  /*7a00*/  ENDCOLLECTIVE ;  /* 0x000000000000791b */ /* 0x000ff40003800000 */
.L_x_185:
[----:B------:R-:W-:Y:S05]  /*7a10*/  BSYNC B1 ;  /* 0x0000000000017941 */ /* 0x000fea0003800000 */
.L_x_184:
[----:B------:R-:W-:Y:S05]  /*7a20*/  BRA `(.L_x_186) ;  /* 0xfffffff0002c7947 */ /* 0x000fea000383ffff */
.L_x_166:
[----:B0-----:R0:W1:Y:S02]  /*7a30*/  SYNCS.PHASECHK.TRANS64.TRYWAIT P1, [R14+URZ+0x28], R7 ;  /* 0x000028070e0075a7 */ /* 0x001064000802017f */
[----:B-1----:R-:W-:Y:S05]  /*7a40*/  @!P1 NANOSLEEP.SYNCS 0x989680 ;  /* 0x009896800000995d */ /* 0x002fea0003900000 */
[----:B------:R-:W1:Y:S02]  /*7a50*/  @!P1 SYNCS.PHASECHK.TRANS64 P1, [R14+URZ+0x28], R7 ;  /* 0x000028070e0095a7 */ /* 0x000e64000802007f */
[----:B-1----:R-:W-:Y:S05]  /*7a60*/  @!P1 BRA `(.L_x_166) ;  /* 0xfffffffc00f09947 */ /* 0x002fea000383ffff */
[----:B------:R-:W-:Y:S05]  /*7a70*/  BRA `(.L_x_187) ;  /* 0xfffffff000607947 */ /* 0x000fea000383ffff */
.L_x_175:
[----:B------:R-:W-:Y:S01]  /*7a80*/  BSSY B0, `(.L_x_188) ;  /* 0x0000006000007945 */ /* 0x000fe20003800000 */
[----:B------:R-:W-:-:S07]  /*7a90*/  IMAD.MOV.U32 R15, RZ, RZ, -0x1 ;  /* 0xffffffffff0f7424 */ /* 0x000fce00078e00ff */
[----:B------:R-:W-:Y:S05]  /*7aa0*/  WARPSYNC.COLLECTIVE R15, `(.L_x_189) ;  /* 0x000000000f0c7348 */ /* 0x000fea0003c00000 */
[----:B------:R-:W-:Y:S02]  /*7ab0*/  ELECT P6, UR62, PT ;  /* 0x00000000003e782f */ /* 0x000fe400038c0000 */
[----:B------:R-:W-:Y:S01]  /*7ac0*/  MOV R14, UR62 ;  /* 0x0000003e000e7c02 */ /* 0x000fe20008000f00 */
[----:B------:R-:W-:Y:S10]  /*7ad0*/  ENDCOLLECTIVE ;  /* 0x000000000000791b */ /* 0x000ff40003800000 */
.L_x_189:
[----:B------:R-:W-:Y:S05]  /*7ae0*/  BSYNC B0 ;  /* 0x0000000000007941 */ /* 0x000fea0003800000 */
.L_x_188:
[----:B------:R-:W-:Y:S05]  /*7af0*/  BRA `(.L_x_190) ;  /* 0xfffffff800a87947 */ /* 0x000fea000383ffff */
.L_x_179:
[----:B0-----:R0:W1:Y:S02]  /*7b00*/  SYNCS.PHASECHK.TRANS64.TRYWAIT P0, [R7+URZ], R2 ;  /* 0x00000002070075a7 */ /* 0x001064000800017f */
[----:B-1----:R-:W-:Y:S05]  /*7b10*/  @!P0 NANOSLEEP.SYNCS 0x989680 ;  /* 0x009896800000895d */ /* 0x002fea0003900000 */
[----:B------:R-:W1:Y:S02]  /*7b20*/  @!P0 SYNCS.PHASECHK.TRANS64 P0, [R7+URZ], R2 ;  /* 0x00000002070085a7 */ /* 0x000e64000800007f */
[----:B-1----:R-:W-:Y:S05]  /*7b30*/  @!P0 BRA `(.L_x_179) ;  /* 0xfffffffc00f08947 */ /* 0x002fea000383ffff */
[----:B------:R-:W-:Y:S05]  /*7b40*/  BRA `(.L_x_191) ;  /* 0xfffffff800e87947 */ /* 0x000fea000383ffff */
.L_x_180:
[----:B0-----:R0:W1:Y:S02]  /*7b50*/  SYNCS.PHASECHK.TRANS64.TRYWAIT P0, [R9+URZ], R4 ;  /* 0x00000004090075a7 */ /* 0x001064000800017f */
[----:B-1----:R-:W-:Y:S05]  /*7b60*/  @!P0 NANOSLEEP.SYNCS 0x989680 ;  /* 0x009896800000895d */ /* 0x002fea0003900000 */
[----:B------:R-:W1:Y:S02]  /*7b70*/  @!P0 SYNCS.PHASECHK.TRANS64 P0, [R9+URZ], R4 ;  /* 0x00000004090085a7 */ /* 0x000e64000800007f */
[----:B-1----:R-:W-:Y:S05]  /*7b80*/  @!P0 BRA `(.L_x_180) ;  /* 0xfffffffc00f08947 */ /* 0x002fea000383ffff */
[----:B------:R-:W-:Y:S05]  /*7b90*/  BRA `(.L_x_192) ;  /* 0xfffffff800f87947 */ /* 0x000fea000383ffff */
.L_x_181:
[----:B0-----:R0:W1:Y:S02]  /*7ba0*/  SYNCS.PHASECHK.TRANS64.TRYWAIT P0, [R6+URZ], R5 ;  /* 0x00000005060075a7 */ /* 0x001064000800017f */
[----:B-1----:R-:W-:Y:S05]  /*7bb0*/  @!P0 NANOSLEEP.SYNCS 0x989680 ;  /* 0x009896800000895d */ /* 0x002fea0003900000 */
[----:B------:R-:W1:Y:S02]  /*7bc0*/  @!P0 SYNCS.PHASECHK.TRANS64 P0, [R6+URZ], R5 ;  /* 0x00000005060085a7 */ /* 0x000e64000800007f */
[----:B-1----:R-:W-:Y:S05]  /*7bd0*/  @!P0 BRA `(.L_x_181) ;  /* 0xfffffffc00f08947 */ /* 0x002fea000383ffff */
[----:B------:R-:W-:Y:S05]  /*7be0*/  BRA `(.L_x_193) ;  /* 0xfffffffc00087947 */ /* 0x000fea000383ffff */
.L_x_182:
[----:B-1----:R1:W2:Y:S02]  /*7bf0*/  SYNCS.PHASECHK.TRANS64.TRYWAIT P0, [R9+URZ], R4 ;  /* 0x00000004090075a7 */ /* 0x0022a4000800017f */
[----:B--2---:R-:W-:Y:S05]  /*7c00*/  @!P0 NANOSLEEP.SYNCS 0x989680 ;  /* 0x009896800000895d */ /* 0x004fea0003900000 */
[----:B------:R-:W2:Y:S02]  /*7c10*/  @!P0 SYNCS.PHASECHK.TRANS64 P0, [R9+URZ], R4 ;  /* 0x00000004090085a7 */ /* 0x000ea4000800007f */
[----:B--2---:R-:W-:Y:S05]  /*7c20*/  @!P0 BRA `(.L_x_182) ;  /* 0xfffffffc00f08947 */ /* 0x004fea000383ffff */
[----:B------:R-:W-:Y:S05]  /*7c30*/  BRA `(.L_x_194) ;  /* 0xfffffffc00107947 */ /* 0x000fea000383ffff */
.L_x_195:
[----:B------:R-:W-:-:S00]  /*7c40*/  BRA `(.L_x_195) ;  /* 0xfffffffc00fc7947 */ /* 0x000fc0000383ffff */
[----:B------:R-:W-:-:S00]  /*7c50*/  NOP ;  /* 0x0000000000007918 */ /* 0x000fc00000000000 */
        /* <DEDUP_REMOVED lines=10> */
.L_x_196:


//--------------------- .nv.global.init           --------------------------
	.section	.nv.global.init,"aw",@progbits
.nv.global.init:
	.type		$str$22,@object
	.size		$str$22,($str$23 - $str$22)
$str$22:
        /*0000*/ 	.byte	0x6b, 0x5f, 0x74, 0x69, 0x6c, 0x65, 0x5f, 0x63, 0x6f, 0x75, 0x6e, 0x74, 0x20, 0x3e, 0x3d, 0x20
        /*0010*/ 	.byte	0x31, 0x00
	.type		$str$23,@object
	.size		$str$23,(__unnamed_1 - $str$23)
$str$23:
        /*0012*/ 	.byte	0x2f, 0x74, 0x6d, 0x70, 0x2f, 0x63, 0x75, 0x74, 0x6c, 0x61, 0x73, 0x73, 0x5f, 0x73, 0x77, 0x65
        /*0022*/ 	.byte	0x65, 0x70, 0x5f, 0x73, 0x72, 0x63, 0x2f, 0x69, 0x6e, 0x63, 0x6c, 0x75, 0x64, 0x65, 0x2f, 0x63
        /*0032*/ 	.byte	0x75, 0x74, 0x6c, 0x61, 0x73, 0x73, 0x2f, 0x67, 0x65, 0x6d, 0x6d, 0x2f, 0x63, 0x6f, 0x6c, 0x6c
        /*0042*/ 	.byte	0x65, 0x63, 0x74, 0x69, 0x76, 0x65, 0x2f, 0x73, 0x6d, 0x39, 0x30, 0x5f, 0x6d, 0x6d, 0x61, 0x5f
        /*0052*/ 	.byte	0x74, 0x6d, 0x61, 0x5f, 0x67, 0x6d, 0x6d, 0x61, 0x5f, 0x73, 0x73, 0x5f, 0x77, 0x61, 0x72, 0x70
        /*0062*/ 	.byte	0x73, 0x70, 0x65, 0x63, 0x69, 0x61, 0x6c, 0x69, 0x7a, 0x65, 0x64, 0x2e, 0x68, 0x70, 0x70, 0x00
	.type		__unnamed_1,@object
	.size		__unnamed_1,(.L_0 - __unnamed_1)
__unnamed_1:
        /*0072*/ 	.byte	0x76, 0x6f, 0x69, 0x64, 0x20, 0x63, 0x75, 0x74, 0x6c, 0x61, 0x73, 0x73, 0x3a, 0x3a, 0x67, 0x65
        /* <DEDUP_REMOVED lines=180> */
        /*0bc2*/ 	.byte	0x69, 0x74, 0x79, 0x5d, 0x00
.L_0:


//--------------------- .nv.shared._ZN7cutlass13device_kernelINS_4gemm6kernel13GemmUniversalIN4cute5tupleIJiiiiEEENS1_10collective13CollectiveMmaINS1_34MainloopSm90TmaGmmaWarpSpecializedILi5ENS5_IJNS4_1CILi1EEESB_SB_EEENS1_35KernelTmaWarpSpecializedCooperativeEEENS5_IJNSA_ILi128EEESF_NSA_ILi32EEEEEENS_10bfloat16_tENS5_IJlSB_lEEESI_SJ_NS4_8TiledMMAINS4_8MMA_AtomIJNS4_4SM904GMMA28MMA_64x128x16_F32BF16BF16_SSILNSN_5MajorE0ELSP_0ELNSN_7ScaleInE1ELSQ_1EEEEEENS4_6LayoutINS5_IJNSA_ILi2EEESB_SB_EEENS5_IJSB_NSA_ILi0EEESW_EEEEENS5_IJNS4_10UnderscoreESZ_SZ_EEEEENS4_13SM90_TMA_LOADENS4_14ComposedLayoutINS4_7SwizzleILi2ELi4ELi3EEENS4_18smem_ptr_flag_bitsILi16EEENST_INS5_IJNSA_ILi8EEESG_EEENS5_IJSG_SB_EEEEEEEvNS4_8identityES12_S1C_vS1D_EENS_8epilogue10collective6detail29Sm90TmaWarpSpecializedAdapterINS1G_15DefaultEpilogueISI_SJ_SJ_NS1F_6thread17LinearCombinationISI_Li1EffLNS1K_9ScaleType4KindE0ELNS_15FloatRoundStyleE2ESI_EENS1_15EpilogueDefaultEEEEEvvEEEEvNT_6ParamsE --------------------------
	.section	.nv.shared._ZN7cutlass13device_kernelINS_4gemm6kernel13GemmUniversalIN4cute5tupleIJiiiiEEENS1_10collective13CollectiveMmaINS1_34MainloopSm90TmaGmmaWarpSpecializedILi5ENS5_IJNS4_1CILi1EEESB_SB_EEENS1_35KernelTmaWarpSpecializedCooperativeEEENS5_IJNSA_ILi128EEESF_NSA_ILi32EEEEEENS_10bfloat16_tENS5_IJlSB_lEEESI_SJ_NS4_8TiledMMAINS4_8MMA_AtomIJNS4_4SM904GMMA28MMA_64x128x16_F32BF16BF16_SSILNSN_5MajorE0ELSP_0ELNSN_7ScaleInE1ELSQ_1EEEEEENS4_6LayoutINS5_IJNSA_ILi2EEESB_SB_EEENS5_IJSB_NSA_ILi0EEESW_EEEEENS5_IJNS4_10UnderscoreESZ_SZ_EEEEENS4_13SM90_TMA_LOADENS4_14ComposedLayoutINS4_7SwizzleILi2ELi4ELi3EEENS4_18smem_ptr_flag_bitsILi16EEENST_INS5_IJNSA_ILi8EEESG_EEENS5_IJSG_SB_EEEEEEEvNS4_8identityES12_S1C_vS1D_EENS_8epilogue10collective6detail29Sm90TmaWarpSpecializedAdapterINS1G_15DefaultEpilogueISI_SJ_SJ_NS1F_6thread17LinearCombinationISI_Li1EffLNS1K_9ScaleType4KindE0ELNS_15FloatRoundStyleE2ESI_EENS1_15EpilogueDefaultEEEEEvvEEEEvNT_6ParamsE,"aw",@nobits
	.sectionflags	@""
	.align	16
	.zero		1024


//--------------------- .nv.shared.reserved.0     --------------------------
	.section	.nv.shared.reserved.0,"aw",@nobits
	.weak		__nv_reservedSMEM_offset_0_alias
	.size		__nv_reservedSMEM_offset_0_alias, 0, 0
	.other		__nv_reservedSMEM_offset_0_alias,@"STO_CUDA_RESERVED_SHARED STV_DEFAULT"
__nv_reservedSMEM_offset_0_alias:
	.zero		0


//--------------------- .nv.global                --------------------------
	.section	.nv.global,"aw",@nobits
.nv.global:
	.type		_ZN40_INTERNAL_3d39d814_4_k_cu_6089c7a1_214164cute1_E,@object
	.size		_ZN40_INTERNAL_3d39d814_4_k_cu_6089c7a1_214164cute1_E,(_ZN40_INTERNAL_3d39d814_4_k_cu_6089c7a1_214164cuda3std3__45__cpo6cbeginE - _ZN40_INTERNAL_3d39d814_4_k_cu_6089c7a1_214164cute1_E)
_ZN40_INTERNAL_3d39d814_4_k_cu_6089c7a1_214164cute1_E:
	.zero		1
	.type		_ZN40_INTERNAL_3d39d814_4_k_cu_6089c7a1_214164cuda3std3__45__cpo6cbeginE,@object
	.size		_ZN40_INTERNAL_3d39d814_4_k_cu_6089c7a1_214164cuda3std3__45__cpo6cbeginE,(_ZN40_INTERNAL_3d39d814_4_k_cu_6089c7a1_214164cuda3std3__48in_placeE - _ZN40_INTERNAL_3d39d814_4_k_cu_6089c7a1_214164cuda3std3__45__cpo6cbeginE)
_ZN40_INTERNAL_3d39d814_4_k_cu_6089c7a1_214164cuda3std3__45__cpo6cbeginE:
	.zero		1
	.type		_ZN40_INTERNAL_3d39d814_4_k_cu_6089c7a1_214164cuda3std3__48in_placeE,@object
	.size		_ZN40_INTERNAL_3d39d814_4_k_cu_6089c7a1_214164cuda3std3__48in_placeE,(_ZN40_INTERNAL_3d39d814_4_k_cu_6089c7a1_214164cuda3std6ranges3__45__cpo9iter_moveE - _ZN40_INTERNAL_3d39d814_4_k_cu_6089c7a1_214164cuda3std3__48in_placeE)
_ZN40_INTERNAL_3d39d814_4_k_cu_6089c7a1_214164cuda3std3__48in_placeE:
	.zero		1
	.type		_ZN40_INTERNAL_3d39d814_4_k_cu_6089c7a1_214164cuda3std6ranges3__45__cpo9iter_moveE,@object
	.size		_ZN40_INTERNAL_3d39d814_4_k_cu_6089c7a1_214164cuda3std6ranges3__45__cpo9iter_moveE,(_ZN40_INTERNAL_3d39d814_4_k_cu_6089c7a1_214164cuda3std3__45__cpo5beginE - _ZN40_INTERNAL_3d39d814_4_k_cu_6089c7a1_214164cuda3std6ranges3__45__cpo9iter_moveE)
_ZN40_INTERNAL_3d39d814_4_k_cu_6089c7a1_214164cuda3std6ranges3__45__cpo9iter_moveE:
	.zero		1
	.type		_ZN40_INTERNAL_3d39d814_4_k_cu_6089c7a1_214164cuda3std3__45__cpo5beginE,@object
	.size		_ZN40_INTERNAL_3d39d814_4_k_cu_6089c7a1_214164cuda3std3__45__cpo5beginE,(_ZN40_INTERNAL_3d39d814_4_k_cu_6089c7a1_214164cuda3std3__442_GLOBAL__N__3d39d814_4_k_cu_6089c7a1_214166ignoreE - _ZN40_INTERNAL_3d39d814_4_k_cu_6089c7a1_214164cuda3std3__45__cpo5beginE)
_ZN40_INTERNAL_3d39d814_4_k_cu_6089c7a1_214164cuda3std3__45__cpo5beginE:
	.zero		1
	.type		_ZN40_INTERNAL_3d39d814_4_k_cu_6089c7a1_214164cuda3std3__442_GLOBAL__N__3d39d814_4_k_cu_6089c7a1_214166ignoreE,@object
	.size		_ZN40_INTERNAL_3d39d814_4_k_cu_6089c7a1_214164cuda3std3__442_GLOBAL__N__3d39d814_4_k_cu_6089c7a1_214166ignoreE,(_ZN40_INTERNAL_3d39d814_4_k_cu_6089c7a1_214164cute7productE - _ZN40_INTERNAL_3d39d814_4_k_cu_6089c7a1_214164cuda3std3__442_GLOBAL__N__3d39d814_4_k_cu_6089c7a1_214166ignoreE)
_ZN40_INTERNAL_3d39d814_4_k_cu_6089c7a1_214164cuda3std3__442_GLOBAL__N__3d39d814_4_k_cu_6089c7a1_214166ignoreE:
	.zero		1
	.type		_ZN40_INTERNAL_3d39d814_4_k_cu_6089c7a1_214164cute7productE,@object
	.size		_ZN40_INTERNAL_3d39d814_4_k_cu_6089c7a1_214164cute7productE,(_ZN40_INTERNAL_3d39d814_4_k_cu_6089c7a1_214164cuda3std3__45__cpo3endE - _ZN40_INTERNAL_3d39d814_4_k_cu_6089c7a1_214164cute7productE)
_ZN40_INTERNAL_3d39d814_4_k_cu_6089c7a1_214164cute7productE:
	.zero		1
	.type		_ZN40_INTERNAL_3d39d814_4_k_cu_6089c7a1_214164cuda3std3__45__cpo3endE,@object
	.size		_ZN40_INTERNAL_3d39d814_4_k_cu_6089c7a1_214164cuda3std3__45__cpo3endE,(_ZN40_INTERNAL_3d39d814_4_k_cu_6089c7a1_214164cuda3std3__419piecewise_constructE - _ZN40_INTERNAL_3d39d814_4_k_cu_6089c7a1_214164cuda3std3__45__cpo3endE)
_ZN40_INTERNAL_3d39d814_4_k_cu_6089c7a1_214164cuda3std3__45__cpo3endE:
	.zero		1
	.type		_ZN40_INTERNAL_3d39d814_4_k_cu_6089c7a1_214164cuda3std3__419piecewise_constructE,@object
	.size		_ZN40_INTERNAL_3d39d814_4_k_cu_6089c7a1_214164cuda3std3__419piecewise_constructE,(_ZN40_INTERNAL_3d39d814_4_k_cu_6089c7a1_214164cuda3std3__45__cpo4cendE - _ZN40_INTERNAL_3d39d814_4_k_cu_6089c7a1_214164cuda3std3__419piecewise_constructE)
_ZN40_INTERNAL_3d39d814_4_k_cu_6089c7a1_214164cuda3std3__419piecewise_constructE:
	.zero		1
	.type		_ZN40_INTERNAL_3d39d814_4_k_cu_6089c7a1_214164cuda3std3__45__cpo4cendE,@object
	.size		_ZN40_INTERNAL_3d39d814_4_k_cu_6089c7a1_214164cuda3std3__45__cpo4cendE,(_ZN40_INTERNAL_3d39d814_4_k_cu_6089c7a1_214164cuda3std6ranges3__45__cpo4swapE - _ZN40_INTERNAL_3d39d814_4_k_cu_6089c7a1_214164cuda3std3__45__cpo4cendE)
_ZN40_INTERNAL_3d39d814_4_k_cu_6089c7a1_214164cuda3std3__45__cpo4cendE:
	.zero		1
	.type		_ZN40_INTERNAL_3d39d814_4_k_cu_6089c7a1_214164cuda3std6ranges3__45__cpo4swapE,@object
	.size		_ZN40_INTERNAL_3d39d814_4_k_cu_6089c7a1_214164cuda3std6ranges3__45__cpo4swapE,(.L_8 - _ZN40_INTERNAL_3d39d814_4_k_cu_6089c7a1_214164cuda3std6ranges3__45__cpo4swapE)
_ZN40_INTERNAL_3d39d814_4_k_cu_6089c7a1_214164cuda3std6ranges3__45__cpo4swapE:
	.zero		1
.L_8:


//--------------------- .nv.constant0._ZN7cutlass13device_kernelINS_4gemm6kernel13GemmUniversalIN4cute5tupleIJiiiiEEENS1_10collective13CollectiveMmaINS1_34MainloopSm90TmaGmmaWarpSpecializedILi5ENS5_IJNS4_1CILi1EEESB_SB_EEENS1_35KernelTmaWarpSpecializedCooperativeEEENS5_IJNSA_ILi128EEESF_NSA_ILi32EEEEEENS_10bfloat16_tENS5_IJlSB_lEEESI_SJ_NS4_8TiledMMAINS4_8MMA_AtomIJNS4_4SM904GMMA28MMA_64x128x16_F32BF16BF16_SSILNSN_5MajorE0ELSP_0ELNSN_7ScaleInE1ELSQ_1EEEEEENS4_6LayoutINS5_IJNSA_ILi2EEESB_SB_EEENS5_IJSB_NSA_ILi0EEESW_EEEEENS5_IJNS4_10UnderscoreESZ_SZ_EEEEENS4_13SM90_TMA_LOADENS4_14ComposedLayoutINS4_7SwizzleILi2ELi4ELi3EEENS4_18smem_ptr_flag_bitsILi16EEENST_INS5_IJNSA_ILi8EEESG_EEENS5_IJSG_SB_EEEEEEEvNS4_8identityES12_S1C_vS1D_EENS_8epilogue10collective6detail29Sm90TmaWarpSpecializedAdapterINS1G_15DefaultEpilogueISI_SJ_SJ_NS1F_6thread17LinearCombinationISI_Li1EffLNS1K_9ScaleType4KindE0ELNS_15FloatRoundStyleE2ESI_EENS1_15EpilogueDefaultEEEEEvvEEEEvNT_6ParamsE --------------------------
	.section	.nv.constant0._ZN7cutlass13device_kernelINS_4gemm6kernel13GemmUniversalIN4cute5tupleIJiiiiEEENS1_10collective13CollectiveMmaINS1_34MainloopSm90TmaGmmaWarpSpecializedILi5ENS5_IJNS4_1CILi1EEESB_SB_EEENS1_35KernelTmaWarpSpecializedCooperativeEEENS5_IJNSA_ILi128EEESF_NSA_ILi32EEEEEENS_10bfloat16_tENS5_IJlSB_lEEESI_SJ_NS4_8TiledMMAINS4_8MMA_AtomIJNS4_4SM904GMMA28MMA_64x128x16_F32BF16BF16_SSILNSN_5MajorE0ELSP_0ELNSN_7ScaleInE1ELSQ_1EEEEEENS4_6LayoutINS5_IJNSA_ILi2EEESB_SB_EEENS5_IJSB_NSA_ILi0EEESW_EEEEENS5_IJNS4_10UnderscoreESZ_SZ_EEEEENS4_13SM90_TMA_LOADENS4_14ComposedLayoutINS4_7SwizzleILi2ELi4ELi3EEENS4_18smem_ptr_flag_bitsILi16EEENST_INS5_IJNSA_ILi8EEESG_EEENS5_IJSG_SB_EEEEEEEvNS4_8identityES12_S1C_vS1D_EENS_8epilogue10collective6detail29Sm90TmaWarpSpecializedAdapterINS1G_15DefaultEpilogueISI_SJ_SJ_NS1F_6thread17LinearCombinationISI_Li1EffLNS1K_9ScaleType4KindE0ELNS_15FloatRoundStyleE2ESI_EENS1_15EpilogueDefaultEEEEEvvEEEEvNT_6ParamsE,"a",@progbits
	.sectionflags	@""
	.align	4
.nv.constant0._ZN7cutlass13device_kernelINS_4gemm6kernel13GemmUniversalIN4cute5tupleIJiiiiEEENS1_10collective13CollectiveMmaINS1_34MainloopSm90TmaGmmaWarpSpecializedILi5ENS5_IJNS4_1CILi1EEESB_SB_EEENS1_35KernelTmaWarpSpecializedCooperativeEEENS5_IJNSA_ILi128EEESF_NSA_ILi32EEEEEENS_10bfloat16_tENS5_IJlSB_lEEESI_SJ_NS4_8TiledMMAINS4_8MMA_AtomIJNS4_4SM904GMMA28MMA_64x128x16_F32BF16BF16_SSILNSN_5MajorE0ELSP_0ELNSN_7ScaleInE1ELSQ_1EEEEEENS4_6LayoutINS5_IJNSA_ILi2EEESB_SB_EEENS5_IJSB_NSA_ILi0EEESW_EEEEENS5_IJNS4_10UnderscoreESZ_SZ_EEEEENS4_13SM90_TMA_LOADENS4_14ComposedLayoutINS4_7SwizzleILi2ELi4ELi3EEENS4_18smem_ptr_flag_bitsILi16EEENST_INS5_IJNSA_ILi8EEESG_EEENS5_IJSG_SB_EEEEEEEvNS4_8identityES12_S1C_vS1D_EENS_8epilogue10collective6detail29Sm90TmaWarpSpecializedAdapterINS1G_15DefaultEpilogueISI_SJ_SJ_NS1F_6thread17LinearCombinationISI_Li1EffLNS1K_9ScaleType4KindE0ELNS_15FloatRoundStyleE2ESI_EENS1_15EpilogueDefaultEEEEEvvEEEEvNT_6ParamsE:
	.zero		1664


//--------------------- SYMBOLS --------------------------

	.type		.nv.reservedSmem.offset0,@object
	.size		.nv.reservedSmem.offset0,0x4
	.type		__assertfail,@function
